// auto-generated by cutlass_sweep.gemm — config: {"arch": "sm_90", "cluster_m": 1, "cluster_n": 4, "dtype": "bf16", "dtype_b": "bf16", "layout": "nt", "stages": 0, "tile_k": 128, "tile_m": 64, "tile_n": 256}
#include "cutlass/cutlass.h"
#include "cutlass/gemm/collective/collective_builder.hpp"
#include "cutlass/gemm/device/gemm_universal_adapter.h"
#include "cutlass/gemm/kernel/gemm_universal.hpp"
#include "cutlass/epilogue/collective/collective_builder.hpp"

using ElemA = cutlass::bfloat16_t;
using ElemB = cutlass::bfloat16_t;
using ElemCD = cutlass::bfloat16_t;
using Acc  = float;
using TileShape    = cute::Shape<cute::_64, cute::_256, cute::_128>;
using ClusterShape = cute::Shape<cute::_1, cute::_4, cute::_1>;

using CollectiveEpilogue = typename cutlass::epilogue::collective::CollectiveBuilder<
    cutlass::arch::Sm90, cutlass::arch::OpClassTensorOp,
    TileShape, ClusterShape,
    cutlass::epilogue::collective::EpilogueTileAuto,
    Acc, Acc,
    ElemCD, cutlass::layout::RowMajor, 128 / cutlass::sizeof_bits<ElemCD>::value,
    ElemCD, cutlass::layout::RowMajor, 128 / cutlass::sizeof_bits<ElemCD>::value,
    cutlass::epilogue::collective::EpilogueScheduleAuto
  >::CollectiveOp;

using CollectiveMainloop = typename cutlass::gemm::collective::CollectiveBuilder<
    cutlass::arch::Sm90, cutlass::arch::OpClassTensorOp,
    ElemA, cutlass::layout::RowMajor, 128 / cutlass::sizeof_bits<ElemA>::value,
    ElemB, cutlass::layout::ColumnMajor, 128 / cutlass::sizeof_bits<ElemB>::value,
    Acc,
    TileShape, ClusterShape,
    cutlass::gemm::collective::StageCountAutoCarveout<static_cast<int>(sizeof(typename CollectiveEpilogue::SharedStorage))>,
    cutlass::gemm::collective::KernelScheduleAuto
  >::CollectiveOp;

using GemmKernel = cutlass::gemm::kernel::GemmUniversal<
    cute::Shape<int,int,int,int>,
    CollectiveMainloop,
    CollectiveEpilogue
>;
using Gemm = cutlass::gemm::device::GemmUniversalAdapter<GemmKernel>;

// Force the device kernel symbol into the cubin without needing a host main.
auto* _anchor = &cutlass::device_kernel<GemmKernel>;


// ===== COMPILED SASS (sm_90a) =====

	.target	sm_90a

	.elftype	@"ET_EXEC"


//--------------------- .note.nv.tkinfo           --------------------------
	.section	.note.nv.tkinfo,"",@"SHT_NOTE"
	.sectionflags	@"SHF_NOTE_NV_TKINFO"
	.tkinfo
        /*0018*/ 	.word	0x00000002
        /*0030*/ 	.string	""
        /*0030*/ 	.string	"ptxas"
        /*0030*/ 	.string	"Cuda compilation tools, release 13.0, V13.0.88"
        /*0030*/ 	.string	"Build cuda_13.0.r13.0/compiler.36424714_0"
        /*0030*/ 	.string	"-arch sm_90a -m 64 "



//--------------------- .note.nv.cuinfo           --------------------------
	.section	.note.nv.cuinfo,"",@"SHT_NOTE"
	.sectionflags	@"SHF_NOTE_NV_CUINFO"
        /*0018*/ 	.short	0x0002
        /*001a*/ 	.short	0x005a
        /*001c*/ 	.short	0x0082
	.zero		2


//--------------------- .nv.info                  --------------------------
	.section	.nv.info,"",@"SHT_CUDA_INFO"
	.align	4


	//----- nvinfo : EIATTR_REGCOUNT
	.align		4
        /*0000*/ 	.byte	0x04, 0x2f
        /*0002*/ 	.short	(.L_15 - .L_14)
	.align		4
.L_14:
        /*0004*/ 	.word	index@(_ZN7cutlass13device_kernelINS_4gemm6kernel13GemmUniversalIN4cute5tupleIJiiiiEEENS1_10collective13CollectiveMmaINS1_34MainloopSm90TmaGmmaWarpSpecializedILi2ENS5_IJNS4_1CILi1EEENSA_ILi4EEESB_EEENS1_32KernelTmaWarpSpecializedPingpongEEENS5_IJNSA_ILi64EEENSA_ILi256EEENSA_ILi128EEEEEENS_10bfloat16_tENS5_IJlSB_lEEESK_SL_NS4_8TiledMMAINS4_8MMA_AtomIJNS4_4SM904GMMA28MMA_64x256x16_F32BF16BF16_SSILNSP_5MajorE0ELSR_0ELNSP_7ScaleInE1ELSS_1EEEEEENS4_6LayoutINS5_IJSB_SB_SB_EEENS5_IJNSA_ILi0EEESX_SX_EEEEENS5_IJNS4_10UnderscoreES10_S10_EEEEENS4_23SM90_TMA_LOAD_MULTICASTENS4_14ComposedLayoutINS4_7SwizzleILi3ELi4ELi3EEENS4_18smem_ptr_flag_bitsILi16EEENSV_INS5_IJNSA_ILi8EEESG_EEENS5_IJSG_SB_EEEEEEEvNS4_8identityENS4_13SM90_TMA_LOADES1D_vS1E_EENS_8epilogue10collective6detail29Sm90TmaWarpSpecializedAdapterINS1I_15DefaultEpilogueISK_SL_SL_NS1H_6thread17LinearCombinationISK_Li1EffLNS1M_9ScaleType4KindE0ELNS_15FloatRoundStyleE2ESK_EENS1_15EpilogueDefaultEEEEEvvEEEEvNT_6ParamsE)
        /*0008*/ 	.word	0x000000a8


	//----- nvinfo : EIATTR_FRAME_SIZE
	.align		4
.L_15:
        /*000c*/ 	.byte	0x04, 0x11
        /*000e*/ 	.short	(.L_17 - .L_16)
	.align		4
.L_16:
        /*0010*/ 	.word	index@(_ZN7cutlass13device_kernelINS_4gemm6kernel13GemmUniversalIN4cute5tupleIJiiiiEEENS1_10collective13CollectiveMmaINS1_34MainloopSm90TmaGmmaWarpSpecializedILi2ENS5_IJNS4_1CILi1EEENSA_ILi4EEESB_EEENS1_32KernelTmaWarpSpecializedPingpongEEENS5_IJNSA_ILi64EEENSA_ILi256EEENSA_ILi128EEEEEENS_10bfloat16_tENS5_IJlSB_lEEESK_SL_NS4_8TiledMMAINS4_8MMA_AtomIJNS4_4SM904GMMA28MMA_64x256x16_F32BF16BF16_SSILNSP_5MajorE0ELSR_0ELNSP_7ScaleInE1ELSS_1EEEEEENS4_6LayoutINS5_IJSB_SB_SB_EEENS5_IJNSA_ILi0EEESX_SX_EEEEENS5_IJNS4_10UnderscoreES10_S10_EEEEENS4_23SM90_TMA_LOAD_MULTICASTENS4_14ComposedLayoutINS4_7SwizzleILi3ELi4ELi3EEENS4_18smem_ptr_flag_bitsILi16EEENSV_INS5_IJNSA_ILi8EEESG_EEENS5_IJSG_SB_EEEEEEEvNS4_8identityENS4_13SM90_TMA_LOADES1D_vS1E_EENS_8epilogue10collective6detail29Sm90TmaWarpSpecializedAdapterINS1I_15DefaultEpilogueISK_SL_SL_NS1H_6thread17LinearCombinationISK_Li1EffLNS1M_9ScaleType4KindE0ELNS_15FloatRoundStyleE2ESK_EENS1_15EpilogueDefaultEEEEEvvEEEEvNT_6ParamsE)
        /*0014*/ 	.word	0x00000000


	//----- nvinfo : EIATTR_MIN_STACK_SIZE
	.align		4
.L_17:
        /*0018*/ 	.byte	0x04, 0x12
        /*001a*/ 	.short	(.L_19 - .L_18)
	.align		4
.L_18:
        /*001c*/ 	.word	index@(_ZN7cutlass13device_kernelINS_4gemm6kernel13GemmUniversalIN4cute5tupleIJiiiiEEENS1_10collective13CollectiveMmaINS1_34MainloopSm90TmaGmmaWarpSpecializedILi2ENS5_IJNS4_1CILi1EEENSA_ILi4EEESB_EEENS1_32KernelTmaWarpSpecializedPingpongEEENS5_IJNSA_ILi64EEENSA_ILi256EEENSA_ILi128EEEEEENS_10bfloat16_tENS5_IJlSB_lEEESK_SL_NS4_8TiledMMAINS4_8MMA_AtomIJNS4_4SM904GMMA28MMA_64x256x16_F32BF16BF16_SSILNSP_5MajorE0ELSR_0ELNSP_7ScaleInE1ELSS_1EEEEEENS4_6LayoutINS5_IJSB_SB_SB_EEENS5_IJNSA_ILi0EEESX_SX_EEEEENS5_IJNS4_10UnderscoreES10_S10_EEEEENS4_23SM90_TMA_LOAD_MULTICASTENS4_14ComposedLayoutINS4_7SwizzleILi3ELi4ELi3EEENS4_18smem_ptr_flag_bitsILi16EEENSV_INS5_IJNSA_ILi8EEESG_EEENS5_IJSG_SB_EEEEEEEvNS4_8identityENS4_13SM90_TMA_LOADES1D_vS1E_EENS_8epilogue10collective6detail29Sm90TmaWarpSpecializedAdapterINS1I_15DefaultEpilogueISK_SL_SL_NS1H_6thread17LinearCombinationISK_Li1EffLNS1M_9ScaleType4KindE0ELNS_15FloatRoundStyleE2ESK_EENS1_15EpilogueDefaultEEEEEvvEEEEvNT_6ParamsE)
        /*0020*/ 	.word	0x00000000
.L_19:


//--------------------- .nv.compat                --------------------------
	.section	.nv.compat,"",@"SHT_CUDA_COMPAT_INFO"
	.align	4
        /*0000*/ 	.byte	0x02, 0x09, 0x01, 0x00, 0x02, 0x02, 0x04, 0x00, 0x02, 0x05, 0x05, 0x00, 0x03, 0x07, 0x01, 0x01
        /*0010*/ 	.byte	0x02, 0x03, 0x01, 0x00, 0x02, 0x06, 0x01, 0x00, 0x04, 0x0b, 0x08, 0x00, 0x00, 0x00, 0x00, 0x00
        /*0020*/ 	.byte	0x00, 0x00, 0x00, 0x00


//--------------------- .nv.info._ZN7cutlass13device_kernelINS_4gemm6kernel13GemmUniversalIN4cute5tupleIJiiiiEEENS1_10collective13CollectiveMmaINS1_34MainloopSm90TmaGmmaWarpSpecializedILi2ENS5_IJNS4_1CILi1EEENSA_ILi4EEESB_EEENS1_32KernelTmaWarpSpecializedPingpongEEENS5_IJNSA_ILi64EEENSA_ILi256EEENSA_ILi128EEEEEENS_10bfloat16_tENS5_IJlSB_lEEESK_SL_NS4_8TiledMMAINS4_8MMA_AtomIJNS4_4SM904GMMA28MMA_64x256x16_F32BF16BF16_SSILNSP_5MajorE0ELSR_0ELNSP_7ScaleInE1ELSS_1EEEEEENS4_6LayoutINS5_IJSB_SB_SB_EEENS5_IJNSA_ILi0EEESX_SX_EEEEENS5_IJNS4_10UnderscoreES10_S10_EEEEENS4_23SM90_TMA_LOAD_MULTICASTENS4_14ComposedLayoutINS4_7SwizzleILi3ELi4ELi3EEENS4_18smem_ptr_flag_bitsILi16EEENSV_INS5_IJNSA_ILi8EEESG_EEENS5_IJSG_SB_EEEEEEEvNS4_8identityENS4_13SM90_TMA_LOADES1D_vS1E_EENS_8epilogue10collective6detail29Sm90TmaWarpSpecializedAdapterINS1I_15DefaultEpilogueISK_SL_SL_NS1H_6thread17LinearCombinationISK_Li1EffLNS1M_9ScaleType4KindE0ELNS_15FloatRoundStyleE2ESK_EENS1_15EpilogueDefaultEEEEEvvEEEEvNT_6ParamsE --------------------------
	.section	.nv.info._ZN7cutlass13device_kernelINS_4gemm6kernel13GemmUniversalIN4cute5tupleIJiiiiEEENS1_10collective13CollectiveMmaINS1_34MainloopSm90TmaGmmaWarpSpecializedILi2ENS5_IJNS4_1CILi1EEENSA_ILi4EEESB_EEENS1_32KernelTmaWarpSpecializedPingpongEEENS5_IJNSA_ILi64EEENSA_ILi256EEENSA_ILi128EEEEEENS_10bfloat16_tENS5_IJlSB_lEEESK_SL_NS4_8TiledMMAINS4_8MMA_AtomIJNS4_4SM904GMMA28MMA_64x256x16_F32BF16BF16_SSILNSP_5MajorE0ELSR_0ELNSP_7ScaleInE1ELSS_1EEEEEENS4_6LayoutINS5_IJSB_SB_SB_EEENS5_IJNSA_ILi0EEESX_SX_EEEEENS5_IJNS4_10UnderscoreES10_S10_EEEEENS4_23SM90_TMA_LOAD_MULTICASTENS4_14ComposedLayoutINS4_7SwizzleILi3ELi4ELi3EEENS4_18smem_ptr_flag_bitsILi16EEENSV_INS5_IJNSA_ILi8EEESG_EEENS5_IJSG_SB_EEEEEEEvNS4_8identityENS4_13SM90_TMA_LOADES1D_vS1E_EENS_8epilogue10collective6detail29Sm90TmaWarpSpecializedAdapterINS1I_15DefaultEpilogueISK_SL_SL_NS1H_6thread17LinearCombinationISK_Li1EffLNS1M_9ScaleType4KindE0ELNS_15FloatRoundStyleE2ESK_EENS1_15EpilogueDefaultEEEEEvvEEEEvNT_6ParamsE,"",@"SHT_CUDA_INFO"
	.sectionflags	@""
	.align	4


	//----- nvinfo : EIATTR_CUDA_API_VERSION
	.align		4
        /*0000*/ 	.byte	0x04, 0x37
        /*0002*/ 	.short	(.L_21 - .L_20)
.L_20:
        /*0004*/ 	.word	0x00000082


	//----- nvinfo : EIATTR_KPARAM_INFO
	.align		4
.L_21:
        /*0008*/ 	.byte	0x04, 0x17
        /*000a*/ 	.short	(.L_23 - .L_22)
.L_22:
        /*000c*/ 	.word	0x00000000
        /*0010*/ 	.short	0x0000
        /*0012*/ 	.short	0x0070
        /*0014*/ 	.byte	0x00, 0xf0, 0x01, 0x10


	//----- nvinfo : EIATTR_SPARSE_MMA_MASK
	.align		4
.L_23:
        /*0018*/ 	.byte	0x03, 0x50
        /*001a*/ 	.short	0x0000


	//----- nvinfo : EIATTR_MAXREG_COUNT
	.align		4
        /*001c*/ 	.byte	0x03, 0x1b
        /*001e*/ 	.short	0x00a8


	//----- nvinfo : EIATTR_NUM_BARRIERS
	.align		4
        /*0020*/ 	.byte	0x02, 0x4c
        /*0022*/ 	.byte	0x01
	.zero		1


	//----- nvinfo : EIATTR_EXTERNS
	.align		4
        /*0024*/ 	.byte	0x04, 0x0f
        /*0026*/ 	.short	(.L_25 - .L_24)


	//   ....[0]....
	.align		4
.L_24:
        /*0028*/ 	.word	index@(__assertfail)


	//----- nvinfo : EIATTR_MERCURY_ISA_VERSION
	.align		4
.L_25:
        /*002c*/ 	.byte	0x03, 0x5f
        /*002e*/ 	.short	0x0101


	//----- nvinfo : EIATTR_INT_WARP_WIDE_INSTR_OFFSETS
	.align		4
        /*0030*/ 	.byte	0x04, 0x31
        /*0032*/ 	.short	(.L_27 - .L_26)


	//   ....[0]....
.L_26:
        /*0034*/ 	.word	0x00000550


	//   ....[1]....
        /*0038*/ 	.word	0x00000590


	//   ....[2]....
        /*003c*/ 	.word	0x00000620


	//   ....[3]....
        /*0040*/ 	.word	0x00000650


	//   ....[4]....
        /*0044*/ 	.word	0x00000690


	//   ....[5]....
        /*0048*/ 	.word	0x000006a0


	//   ....[6]....
        /*004c*/ 	.word	0x00000760


	//   ....[7]....
        /*0050*/ 	.word	0x000007c0


	//   ....[8]....
        /*0054*/ 	.word	0x00002500


	//----- nvinfo : EIATTR_COOP_GROUP_MASK_REGIDS
	.align		4
.L_27:
        /*0058*/ 	.byte	0x04, 0x29
        /*005a*/ 	.short	(.L_29 - .L_28)


	//   ....[0]....
.L_28:
        /*005c*/ 	.word	0xffffffff


	//   ....[1]....
        /*0060*/ 	.word	0xffffffff


	//   ....[2]....
        /*0064*/ 	.word	0xffffffff


	//   ....[3]....
        /*0068*/ 	.word	0xffffffff


	//   ....[4]....
        /*006c*/ 	.word	0xffffffff


	//   ....[5]....
        /*0070*/ 	.word	0xffffffff


	//   ....[6]....
        /*0074*/ 	.word	0xffffffff


	//----- nvinfo : EIATTR_COOP_GROUP_INSTR_OFFSETS
	.align		4
.L_29:
        /*0078*/ 	.byte	0x04, 0x28
        /*007a*/ 	.short	(.L_31 - .L_30)


	//   ....[0]....
.L_30:
        /*007c*/ 	.word	0x00000060


	//   ....[1]....
        /*0080*/ 	.word	0x00000080


	//   ....[2]....
        /*0084*/ 	.word	0x00000180


	//   ....[3]....
        /*0088*/ 	.word	0x00000370


	//   ....[4]....
        /*008c*/ 	.word	0x000003b0


	//   ....[5]....
        /*0090*/ 	.word	0x000004a0


	//   ....[6]....
        /*0094*/ 	.word	0x000008d0


	//----- nvinfo : EIATTR_REG_RECONFIG
	.align		4
.L_31:
        /*0098*/ 	.byte	0x01, 0x54
	.zero		2


	//----- nvinfo : EIATTR_SYSCALL_OFFSETS
	.align		4
        /*009c*/ 	.byte	0x04, 0x46
        /*009e*/ 	.short	(.L_33 - .L_32)


	//   ....[0]....
.L_32:
        /*00a0*/ 	.word	0x00001820


	//----- nvinfo : EIATTR_MBARRIER_INSTR_OFFSETS
	.align		4
.L_33:
        /*00a4*/ 	.byte	0x04, 0x39
        /*00a6*/ 	.short	(.L_35 - .L_34)


	//   ....[0]....
.L_34:
        /*00a8*/ 	.word	0x00000320
        /*00ac*/ 	.word	0x000000ff
        /*00b0*/ 	.word	0x00000000
        /*00b4*/ 	.short	0x0100
        /*00b6*/ 	.byte	0x07
	.zero		1


	//   ....[1]....
        /*00b8*/ 	.word	0x00000330
        /*00bc*/ 	.word	0x000000ff
        /*00c0*/ 	.word	0x00000010
        /*00c4*/ 	.short	0x0100
        /*00c6*/ 	.byte	0x07
	.zero		1


	//   ....[2]....
        /*00c8*/ 	.word	0x00000340
        /*00cc*/ 	.word	0x000000ff
        /*00d0*/ 	.word	0x00000008
        /*00d4*/ 	.short	0x0100
        /*00d6*/ 	.byte	0x07
	.zero		1


	//   ....[3]....
        /*00d8*/ 	.word	0x00000350
        /*00dc*/ 	.word	0x000000ff
        /*00e0*/ 	.word	0x00000018
        /*00e4*/ 	.short	0x0100
        /*00e6*/ 	.byte	0x07
	.zero		1


	//   ....[4]....
        /*00e8*/ 	.word	0x000007a0
        /*00ec*/ 	.word	0x000000ff
        /*00f0*/ 	.word	0x00000050
        /*00f4*/ 	.short	0x0100
        /*00f6*/ 	.byte	0x0d
	.zero		1


	//   ....[5]....
        /*00f8*/ 	.word	0x000007e0
        /*00fc*/ 	.word	0x000000ff
        /*0100*/ 	.word	0x00000058
        /*0104*/ 	.short	0x0100
        /*0106*/ 	.byte	0x0d
	.zero		1


	//   ....[6]....
        /*0108*/ 	.word	0x00000810
        /*010c*/ 	.word	0x000000ff
        /*0110*/ 	.word	0x00000030
        /*0114*/ 	.short	0x0100
        /*0116*/ 	.byte	0x10
	.zero		1


	//   ....[7]....
        /*0118*/ 	.word	0x00000860
        /*011c*/ 	.word	0x000000ff
        /*0120*/ 	.word	0x00000038
        /*0124*/ 	.short	0x0100
        /*0126*/ 	.byte	0x10
	.zero		1


	//   ....[8]....
        /*0128*/ 	.word	0x00000870
        /*012c*/ 	.word	0x000000ff
        /*0130*/ 	.word	0x00000040
        /*0134*/ 	.short	0x0100
        /*0136*/ 	.byte	0x10
	.zero		1


	//   ....[9]....
        /*0138*/ 	.word	0x00000880
        /*013c*/ 	.word	0x000000ff
        /*0140*/ 	.word	0x00000048
        /*0144*/ 	.short	0x0100
        /*0146*/ 	.byte	0x10
	.zero		1


	//   ....[10]....
        /*0148*/ 	.word	0x00001700
        /*014c*/ 	.word	0x0000009c
        /*0150*/ 	.word	0x00000000
        /*0154*/ 	.short	0x010a
        /*0156*/ 	.byte	0x2d
	.zero		1


	//   ....[11]....
        /*0158*/ 	.word	0x000018b0
        /*015c*/ 	.word	0x00000003
        /*0160*/ 	.word	0x00000000
        /*0164*/ 	.short	0x010a
        /*0166*/ 	.byte	0x3f
	.zero		1


	//   ....[12]....
        /*0168*/ 	.word	0x00001910
        /*016c*/ 	.word	0x00000003
        /*0170*/ 	.word	0x00000000
        /*0174*/ 	.short	0x010a
        /*0176*/ 	.byte	0x3f
	.zero		1


	//   ....[13]....
        /*0178*/ 	.word	0x00001ea0
        /*017c*/ 	.word	0x000000ff
        /*0180*/ 	.word	0x00000000
        /*0184*/ 	.short	0x010a
        /*0186*/ 	.byte	0x07
	.zero		1


	//   ....[14]....
        /*0188*/ 	.word	0x00001ee0
        /*018c*/ 	.word	0x000000ff
        /*0190*/ 	.word	0x00000000
        /*0194*/ 	.short	0x010a
        /*0196*/ 	.byte	0x07
	.zero		1


	//   ....[15]....
        /*0198*/ 	.word	0x00002380
        /*019c*/ 	.word	0x00000005
        /*01a0*/ 	.word	0x00000000
        /*01a4*/ 	.short	0x0101
        /*01a6*/ 	.byte	0x3f
	.zero		1


	//   ....[16]....
        /*01a8*/ 	.word	0x00002480
        /*01ac*/ 	.word	0x0000009d
        /*01b0*/ 	.word	0x00000000
        /*01b4*/ 	.short	0x0101
        /*01b6*/ 	.byte	0x2e
	.zero		1


	//   ....[17]....
        /*01b8*/ 	.word	0x00002580
        /*01bc*/ 	.word	0x00000003
        /*01c0*/ 	.word	0x00000000
        /*01c4*/ 	.short	0x0101
        /*01c6*/ 	.byte	0x3f
	.zero		1


	//   ....[18]....
        /*01c8*/ 	.word	0x00002640
        /*01cc*/ 	.word	0x0000009c
        /*01d0*/ 	.word	0x00000010
        /*01d4*/ 	.short	0x010a
        /*01d6*/ 	.byte	0x2d
	.zero		1


	//   ....[19]....
        /*01d8*/ 	.word	0x0000a400
        /*01dc*/ 	.word	0x0000009f
        /*01e0*/ 	.word	0x00000000
        /*01e4*/ 	.short	0x0101
        /*01e6*/ 	.byte	0x2e
	.zero		1


	//   ....[20]....
        /*01e8*/ 	.word	0x0000ae20
        /*01ec*/ 	.word	0x0000000c
        /*01f0*/ 	.word	0x00000010
        /*01f4*/ 	.short	0x010a
        /*01f6*/ 	.byte	0x3f
	.zero		1


	//   ....[21]....
        /*01f8*/ 	.word	0x0000b320
        /*01fc*/ 	.word	0x00000004
        /*0200*/ 	.word	0x00000058
        /*0204*/ 	.short	0x0101
        /*0206*/ 	.byte	0x3f
	.zero		1


	//   ....[22]....
        /*0208*/ 	.word	0x0000ba30
        /*020c*/ 	.word	0x00000007
        /*0210*/ 	.word	0x00000000
        /*0214*/ 	.short	0x010a
        /*0216*/ 	.byte	0x3f
	.zero		1


	//   ....[23]....
        /*0218*/ 	.word	0x0000bab0
        /*021c*/ 	.word	0x00000003
        /*0220*/ 	.word	0x00000000
        /*0224*/ 	.short	0x010a
        /*0226*/ 	.byte	0x3f
	.zero		1


	//   ....[24]....
        /*0228*/ 	.word	0x0000bb10
        /*022c*/ 	.word	0x0000009e
        /*0230*/ 	.word	0x00000000
        /*0234*/ 	.short	0x010a
        /*0236*/ 	.byte	0x3f
	.zero		1


	//   ....[25]....
        /*0238*/ 	.word	0x0000bb60
        /*023c*/ 	.word	0x00000003
        /*0240*/ 	.word	0x00000000
        /*0244*/ 	.short	0x010a
        /*0246*/ 	.byte	0x3f
	.zero		1


	//   ....[26]....
        /*0248*/ 	.word	0x0000bbc0
        /*024c*/ 	.word	0x00000005
        /*0250*/ 	.word	0x00000000
        /*0254*/ 	.short	0x010a
        /*0256*/ 	.byte	0x3f
	.zero		1


	//   ....[27]....
        /*0258*/ 	.word	0x0000bc10
        /*025c*/ 	.word	0x0000009e
        /*0260*/ 	.word	0x00000010
        /*0264*/ 	.short	0x010a
        /*0266*/ 	.byte	0x3f
	.zero		1


	//   ....[28]....
        /*0268*/ 	.word	0x0000bce0
        /*026c*/ 	.word	0x0000000c
        /*0270*/ 	.word	0x00000010
        /*0274*/ 	.short	0x010a
        /*0276*/ 	.byte	0x3f
	.zero		1


	//   ....[29]....
        /*0278*/ 	.word	0x0000bdb0
        /*027c*/ 	.word	0x00000007
        /*0280*/ 	.word	0x00000000
        /*0284*/ 	.short	0x010a
        /*0286*/ 	.byte	0x3f
	.zero		1


	//----- nvinfo : EIATTR_NUM_MBARRIERS
	.align		4
.L_35:
        /*0288*/ 	.byte	0x03, 0x38
        /*028a*/ 	.short	0x000a


	//----- nvinfo : EIATTR_EXIT_INSTR_OFFSETS
	.align		4
        /*028c*/ 	.byte	0x04, 0x1c
        /*028e*/ 	.short	(.L_37 - .L_36)


	//   ....[0]....
.L_36:
        /*0290*/ 	.word	0x000013e0


	//   ....[1]....
        /*0294*/ 	.word	0x00001440


	//   ....[2]....
        /*0298*/ 	.word	0x0000ab10


	//   ....[3]....
        /*029c*/ 	.word	0x0000ab40


	//   ....[4]....
        /*02a0*/ 	.word	0x0000bb00


	//----- nvinfo : EIATTR_MAX_THREADS
	.align		4
.L_37:
        /*02a4*/ 	.byte	0x04, 0x05
        /*02a6*/ 	.short	(.L_39 - .L_38)
.L_38:
        /*02a8*/ 	.word	0x00000180
        /*02ac*/ 	.word	0x00000001
        /*02b0*/ 	.word	0x00000001


	//----- nvinfo : EIATTR_CRS_STACK_SIZE
	.align		4
.L_39:
        /*02b4*/ 	.byte	0x04, 0x1e
        /*02b6*/ 	.short	(.L_41 - .L_40)
.L_40:
        /*02b8*/ 	.word	0x00000000


	//----- nvinfo : EIATTR_CBANK_PARAM_SIZE
	.align		4
.L_41:
        /*02bc*/ 	.byte	0x03, 0x19
        /*02be*/ 	.short	0x0470


	//----- nvinfo : EIATTR_PARAM_CBANK
	.align		4
        /*02c0*/ 	.byte	0x04, 0x0a
        /*02c2*/ 	.short	(.L_43 - .L_42)
	.align		4
.L_42:
        /*02c4*/ 	.word	index@(.nv.constant0._ZN7cutlass13device_kernelINS_4gemm6kernel13GemmUniversalIN4cute5tupleIJiiiiEEENS1_10collective13CollectiveMmaINS1_34MainloopSm90TmaGmmaWarpSpecializedILi2ENS5_IJNS4_1CILi1EEENSA_ILi4EEESB_EEENS1_32KernelTmaWarpSpecializedPingpongEEENS5_IJNSA_ILi64EEENSA_ILi256EEENSA_ILi128EEEEEENS_10bfloat16_tENS5_IJlSB_lEEESK_SL_NS4_8TiledMMAINS4_8MMA_AtomIJNS4_4SM904GMMA28MMA_64x256x16_F32BF16BF16_SSILNSP_5MajorE0ELSR_0ELNSP_7ScaleInE1ELSS_1EEEEEENS4_6LayoutINS5_IJSB_SB_SB_EEENS5_IJNSA_ILi0EEESX_SX_EEEEENS5_IJNS4_10UnderscoreES10_S10_EEEEENS4_23SM90_TMA_LOAD_MULTICASTENS4_14ComposedLayoutINS4_7SwizzleILi3ELi4ELi3EEENS4_18smem_ptr_flag_bitsILi16EEENSV_INS5_IJNSA_ILi8EEESG_EEENS5_IJSG_SB_EEEEEEEvNS4_8identityENS4_13SM90_TMA_LOADES1D_vS1E_EENS_8epilogue10collective6detail29Sm90TmaWarpSpecializedAdapterINS1I_15DefaultEpilogueISK_SL_SL_NS1H_6thread17LinearCombinationISK_Li1EffLNS1M_9ScaleType4KindE0ELNS_15FloatRoundStyleE2ESK_EENS1_15EpilogueDefaultEEEEEvvEEEEvNT_6ParamsE)
        /*02c8*/ 	.short	0x0210
        /*02ca*/ 	.short	0x0470


	//----- nvinfo : EIATTR_SW_WAR
	.align		4
.L_43:
        /*02cc*/ 	.byte	0x04, 0x36
        /*02ce*/ 	.short	(.L_45 - .L_44)
.L_44:
        /*02d0*/ 	.word	0x00000008
.L_45:


//--------------------- .nv.callgraph             --------------------------
	.section	.nv.callgraph,"",@"SHT_CUDA_CALLGRAPH"
	.align	4
	.sectionentsize	8
	.align		4
        /*0000*/ 	.word	0x00000000
	.align		4
        /*0004*/ 	.word	0xffffffff
	.align		4
        /*0008*/ 	.word	index@(_ZN7cutlass13device_kernelINS_4gemm6kernel13GemmUniversalIN4cute5tupleIJiiiiEEENS1_10collective13CollectiveMmaINS1_34MainloopSm90TmaGmmaWarpSpecializedILi2ENS5_IJNS4_1CILi1EEENSA_ILi4EEESB_EEENS1_32KernelTmaWarpSpecializedPingpongEEENS5_IJNSA_ILi64EEENSA_ILi256EEENSA_ILi128EEEEEENS_10bfloat16_tENS5_IJlSB_lEEESK_SL_NS4_8TiledMMAINS4_8MMA_AtomIJNS4_4SM904GMMA28MMA_64x256x16_F32BF16BF16_SSILNSP_5MajorE0ELSR_0ELNSP_7ScaleInE1ELSS_1EEEEEENS4_6LayoutINS5_IJSB_SB_SB_EEENS5_IJNSA_ILi0EEESX_SX_EEEEENS5_IJNS4_10UnderscoreES10_S10_EEEEENS4_23SM90_TMA_LOAD_MULTICASTENS4_14ComposedLayoutINS4_7SwizzleILi3ELi4ELi3EEENS4_18smem_ptr_flag_bitsILi16EEENSV_INS5_IJNSA_ILi8EEESG_EEENS5_IJSG_SB_EEEEEEEvNS4_8identityENS4_13SM90_TMA_LOADES1D_vS1E_EENS_8epilogue10collective6detail29Sm90TmaWarpSpecializedAdapterINS1I_15DefaultEpilogueISK_SL_SL_NS1H_6thread17LinearCombinationISK_Li1EffLNS1M_9ScaleType4KindE0ELNS_15FloatRoundStyleE2ESK_EENS1_15EpilogueDefaultEEEEEvvEEEEvNT_6ParamsE)
	.align		4
        /*000c*/ 	.word	index@(__assertfail)
	.align		4
        /*0010*/ 	.word	0x00000000
	.align		4
        /*0014*/ 	.word	0xfffffffe
	.align		4
        /*0018*/ 	.word	0x00000000
	.align		4
        /*001c*/ 	.word	0xfffffffd
	.align		4
        /*0020*/ 	.word	0x00000000
	.align		4
        /*0024*/ 	.word	0xfffffffc


//--------------------- .nv.constant4             --------------------------
	.section	.nv.constant4,"a",@progbits
	.align	8
	.align		8
.nv.constant4:
        /*0000*/ 	.dword	__assertfail
	.align		8
        /*0008*/ 	.dword	__unnamed_1
	.align		8
        /*0010*/ 	.dword	_ZN40_INTERNAL_21a8a44f_4_k_cu_93699b67_285214cuda3std3__45__cpo5beginE
	.align		8
        /*0018*/ 	.dword	_ZN40_INTERNAL_21a8a44f_4_k_cu_93699b67_285214cuda3std3__45__cpo3endE
	.align		8
        /*0020*/ 	.dword	_ZN40_INTERNAL_21a8a44f_4_k_cu_93699b67_285214cuda3std3__45__cpo6cbeginE
	.align		8
        /*0028*/ 	.dword	_ZN40_INTERNAL_21a8a44f_4_k_cu_93699b67_285214cuda3std3__45__cpo4cendE
	.align		8
        /*0030*/ 	.dword	_ZN40_INTERNAL_21a8a44f_4_k_cu_93699b67_285214cuda3std3__442_GLOBAL__N__21a8a44f_4_k_cu_93699b67_285216ignoreE
	.align		8
        /*0038*/ 	.dword	_ZN40_INTERNAL_21a8a44f_4_k_cu_93699b67_285214cuda3std3__419piecewise_constructE
	.align		8
        /*0040*/ 	.dword	_ZN40_INTERNAL_21a8a44f_4_k_cu_93699b67_285214cuda3std3__48in_placeE
	.align		8
        /*0048*/ 	.dword	_ZN40_INTERNAL_21a8a44f_4_k_cu_93699b67_285214cuda3std6ranges3__45__cpo4swapE
	.align		8
        /*0050*/ 	.dword	_ZN40_INTERNAL_21a8a44f_4_k_cu_93699b67_285214cuda3std6ranges3__45__cpo9iter_moveE
	.align		8
        /*0058*/ 	.dword	_ZN40_INTERNAL_21a8a44f_4_k_cu_93699b67_285214cute7productE
	.align		8
        /*0060*/ 	.dword	_ZN40_INTERNAL_21a8a44f_4_k_cu_93699b67_285214cute1_E
	.align		8
        /*0068*/ 	.dword	$str$22
	.align		8
        /*0070*/ 	.dword	$str$23


//--------------------- .text._ZN7cutlass13device_kernelINS_4gemm6kernel13GemmUniversalIN4cute5tupleIJiiiiEEENS1_10collective13CollectiveMmaINS1_34MainloopSm90TmaGmmaWarpSpecializedILi2ENS5_IJNS4_1CILi1EEENSA_ILi4EEESB_EEENS1_32KernelTmaWarpSpecializedPingpongEEENS5_IJNSA_ILi64EEENSA_ILi256EEENSA_ILi128EEEEEENS_10bfloat16_tENS5_IJlSB_lEEESK_SL_NS4_8TiledMMAINS4_8MMA_AtomIJNS4_4SM904GMMA28MMA_64x256x16_F32BF16BF16_SSILNSP_5MajorE0ELSR_0ELNSP_7ScaleInE1ELSS_1EEEEEENS4_6LayoutINS5_IJSB_SB_SB_EEENS5_IJNSA_ILi0EEESX_SX_EEEEENS5_IJNS4_10UnderscoreES10_S10_EEEEENS4_23SM90_TMA_LOAD_MULTICASTENS4_14ComposedLayoutINS4_7SwizzleILi3ELi4ELi3EEENS4_18smem_ptr_flag_bitsILi16EEENSV_INS5_IJNSA_ILi8EEESG_EEENS5_IJSG_SB_EEEEEEEvNS4_8identityENS4_13SM90_TMA_LOADES1D_vS1E_EENS_8epilogue10collective6detail29Sm90TmaWarpSpecializedAdapterINS1I_15DefaultEpilogueISK_SL_SL_NS1H_6thread17LinearCombinationISK_Li1EffLNS1M_9ScaleType4KindE0ELNS_15FloatRoundStyleE2ESK_EENS1_15EpilogueDefaultEEEEEvvEEEEvNT_6ParamsE --------------------------
	.section	.text._ZN7cutlass13device_kernelINS_4gemm6kernel13GemmUniversalIN4cute5tupleIJiiiiEEENS1_10collective13CollectiveMmaINS1_34MainloopSm90TmaGmmaWarpSpecializedILi2ENS5_IJNS4_1CILi1EEENSA_ILi4EEESB_EEENS1_32KernelTmaWarpSpecializedPingpongEEENS5_IJNSA_ILi64EEENSA_ILi256EEENSA_ILi128EEEEEENS_10bfloat16_tENS5_IJlSB_lEEESK_SL_NS4_8TiledMMAINS4_8MMA_AtomIJNS4_4SM904GMMA28MMA_64x256x16_F32BF16BF16_SSILNSP_5MajorE0ELSR_0ELNSP_7ScaleInE1ELSS_1EEEEEENS4_6LayoutINS5_IJSB_SB_SB_EEENS5_IJNSA_ILi0EEESX_SX_EEEEENS5_IJNS4_10UnderscoreES10_S10_EEEEENS4_23SM90_TMA_LOAD_MULTICASTENS4_14ComposedLayoutINS4_7SwizzleILi3ELi4ELi3EEENS4_18smem_ptr_flag_bitsILi16EEENSV_INS5_IJNSA_ILi8EEESG_EEENS5_IJSG_SB_EEEEEEEvNS4_8identityENS4_13SM90_TMA_LOADES1D_vS1E_EENS_8epilogue10collective6detail29Sm90TmaWarpSpecializedAdapterINS1I_15DefaultEpilogueISK_SL_SL_NS1H_6thread17LinearCombinationISK_Li1EffLNS1M_9ScaleType4KindE0ELNS_15FloatRoundStyleE2ESK_EENS1_15EpilogueDefaultEEEEEvvEEEEvNT_6ParamsE,"ax",@progbits
	.align	128
.text._ZN7cutlass13device_kernelINS_4gemm6kernel13GemmUniversalIN4cute5tupleIJiiiiEEENS1_10collective13CollectiveMmaINS1_34MainloopSm90TmaGmmaWarpSpecializedILi2ENS5_IJNS4_1CILi1EEENSA_ILi4EEESB_EEENS1_32KernelTmaWarpSpecializedPingpongEEENS5_IJNSA_ILi64EEENSA_ILi256EEENSA_ILi128EEEEEENS_10bfloat16_tENS5_IJlSB_lEEESK_SL_NS4_8TiledMMAINS4_8MMA_AtomIJNS4_4SM904GMMA28MMA_64x256x16_F32BF16BF16_SSILNSP_5MajorE0ELSR_0ELNSP_7ScaleInE1ELSS_1EEEEEENS4_6LayoutINS5_IJSB_SB_SB_EEENS5_IJNSA_ILi0EEESX_SX_EEEEENS5_IJNS4_10UnderscoreES10_S10_EEEEENS4_23SM90_TMA_LOAD_MULTICASTENS4_14ComposedLayoutINS4_7SwizzleILi3ELi4ELi3EEENS4_18smem_ptr_flag_bitsILi16EEENSV_INS5_IJNSA_ILi8EEESG_EEENS5_IJSG_SB_EEEEEEEvNS4_8identityENS4_13SM90_TMA_LOADES1D_vS1E_EENS_8epilogue10collective6detail29Sm90TmaWarpSpecializedAdapterINS1I_15DefaultEpilogueISK_SL_SL_NS1H_6thread17LinearCombinationISK_Li1EffLNS1M_9ScaleType4KindE0ELNS_15FloatRoundStyleE2ESK_EENS1_15EpilogueDefaultEEEEEvvEEEEvNT_6ParamsE:
        .type           _ZN7cutlass13device_kernelINS_4gemm6kernel13GemmUniversalIN4cute5tupleIJiiiiEEENS1_10collective13CollectiveMmaINS1_34MainloopSm90TmaGmmaWarpSpecializedILi2ENS5_IJNS4_1CILi1EEENSA_ILi4EEESB_EEENS1_32KernelTmaWarpSpecializedPingpongEEENS5_IJNSA_ILi64EEENSA_ILi256EEENSA_ILi128EEEEEENS_10bfloat16_tENS5_IJlSB_lEEESK_SL_NS4_8TiledMMAINS4_8MMA_AtomIJNS4_4SM904GMMA28MMA_64x256x16_F32BF16BF16_SSILNSP_5MajorE0ELSR_0ELNSP_7ScaleInE1ELSS_1EEEEEENS4_6LayoutINS5_IJSB_SB_SB_EEENS5_IJNSA_ILi0EEESX_SX_EEEEENS5_IJNS4_10UnderscoreES10_S10_EEEEENS4_23SM90_TMA_LOAD_MULTICASTENS4_14ComposedLayoutINS4_7SwizzleILi3ELi4ELi3EEENS4_18smem_ptr_flag_bitsILi16EEENSV_INS5_IJNSA_ILi8EEESG_EEENS5_IJSG_SB_EEEEEEEvNS4_8identityENS4_13SM90_TMA_LOADES1D_vS1E_EENS_8epilogue10collective6detail29Sm90TmaWarpSpecializedAdapterINS1I_15DefaultEpilogueISK_SL_SL_NS1H_6thread17LinearCombinationISK_Li1EffLNS1M_9ScaleType4KindE0ELNS_15FloatRoundStyleE2ESK_EENS1_15EpilogueDefaultEEEEEvvEEEEvNT_6ParamsE,@function
        .size           _ZN7cutlass13device_kernelINS_4gemm6kernel13GemmUniversalIN4cute5tupleIJiiiiEEENS1_10collective13CollectiveMmaINS1_34MainloopSm90TmaGmmaWarpSpecializedILi2ENS5_IJNS4_1CILi1EEENSA_ILi4EEESB_EEENS1_32KernelTmaWarpSpecializedPingpongEEENS5_IJNSA_ILi64EEENSA_ILi256EEENSA_ILi128EEEEEENS_10bfloat16_tENS5_IJlSB_lEEESK_SL_NS4_8TiledMMAINS4_8MMA_AtomIJNS4_4SM904GMMA28MMA_64x256x16_F32BF16BF16_SSILNSP_5MajorE0ELSR_0ELNSP_7ScaleInE1ELSS_1EEEEEENS4_6LayoutINS5_IJSB_SB_SB_EEENS5_IJNSA_ILi0EEESX_SX_EEEEENS5_IJNS4_10UnderscoreES10_S10_EEEEENS4_23SM90_TMA_LOAD_MULTICASTENS4_14ComposedLayoutINS4_7SwizzleILi3ELi4ELi3EEENS4_18smem_ptr_flag_bitsILi16EEENSV_INS5_IJNSA_ILi8EEESG_EEENS5_IJSG_SB_EEEEEEEvNS4_8identityENS4_13SM90_TMA_LOADES1D_vS1E_EENS_8epilogue10collective6detail29Sm90TmaWarpSpecializedAdapterINS1I_15DefaultEpilogueISK_SL_SL_NS1H_6thread17LinearCombinationISK_Li1EffLNS1M_9ScaleType4KindE0ELNS_15FloatRoundStyleE2ESK_EENS1_15EpilogueDefaultEEEEEvvEEEEvNT_6ParamsE,(.L_x_324 - _ZN7cutlass13device_kernelINS_4gemm6kernel13GemmUniversalIN4cute5tupleIJiiiiEEENS1_10collective13CollectiveMmaINS1_34MainloopSm90TmaGmmaWarpSpecializedILi2ENS5_IJNS4_1CILi1EEENSA_ILi4EEESB_EEENS1_32KernelTmaWarpSpecializedPingpongEEENS5_IJNSA_ILi64EEENSA_ILi256EEENSA_ILi128EEEEEENS_10bfloat16_tENS5_IJlSB_lEEESK_SL_NS4_8TiledMMAINS4_8MMA_AtomIJNS4_4SM904GMMA28MMA_64x256x16_F32BF16BF16_SSILNSP_5MajorE0ELSR_0ELNSP_7ScaleInE1ELSS_1EEEEEENS4_6LayoutINS5_IJSB_SB_SB_EEENS5_IJNSA_ILi0EEESX_SX_EEEEENS5_IJNS4_10UnderscoreES10_S10_EEEEENS4_23SM90_TMA_LOAD_MULTICASTENS4_14ComposedLayoutINS4_7SwizzleILi3ELi4ELi3EEENS4_18smem_ptr_flag_bitsILi16EEENSV_INS5_IJNSA_ILi8EEESG_EEENS5_IJSG_SB_EEEEEEEvNS4_8identityENS4_13SM90_TMA_LOADES1D_vS1E_EENS_8epilogue10collective6detail29Sm90TmaWarpSpecializedAdapterINS1I_15DefaultEpilogueISK_SL_SL_NS1H_6thread17LinearCombinationISK_Li1EffLNS1M_9ScaleType4KindE0ELNS_15FloatRoundStyleE2ESK_EENS1_15EpilogueDefaultEEEEEvvEEEEvNT_6ParamsE)
        .other          _ZN7cutlass13device_kernelINS_4gemm6kernel13GemmUniversalIN4cute5tupleIJiiiiEEENS1_10collective13CollectiveMmaINS1_34MainloopSm90TmaGmmaWarpSpecializedILi2ENS5_IJNS4_1CILi1EEENSA_ILi4EEESB_EEENS1_32KernelTmaWarpSpecializedPingpongEEENS5_IJNSA_ILi64EEENSA_ILi256EEENSA_ILi128EEEEEENS_10bfloat16_tENS5_IJlSB_lEEESK_SL_NS4_8TiledMMAINS4_8MMA_AtomIJNS4_4SM904GMMA28MMA_64x256x16_F32BF16BF16_SSILNSP_5MajorE0ELSR_0ELNSP_7ScaleInE1ELSS_1EEEEEENS4_6LayoutINS5_IJSB_SB_SB_EEENS5_IJNSA_ILi0EEESX_SX_EEEEENS5_IJNS4_10UnderscoreES10_S10_EEEEENS4_23SM90_TMA_LOAD_MULTICASTENS4_14ComposedLayoutINS4_7SwizzleILi3ELi4ELi3EEENS4_18smem_ptr_flag_bitsILi16EEENSV_INS5_IJNSA_ILi8EEESG_EEENS5_IJSG_SB_EEEEEEEvNS4_8identityENS4_13SM90_TMA_LOADES1D_vS1E_EENS_8epilogue10collective6detail29Sm90TmaWarpSpecializedAdapterINS1I_15DefaultEpilogueISK_SL_SL_NS1H_6thread17LinearCombinationISK_Li1EffLNS1M_9ScaleType4KindE0ELNS_15FloatRoundStyleE2ESK_EENS1_15EpilogueDefaultEEEEEvvEEEEvNT_6ParamsE,@"STO_CUDA_ENTRY STV_DEFAULT"
_ZN7cutlass13device_kernelINS_4gemm6kernel13GemmUniversalIN4cute5tupleIJiiiiEEENS1_10collective13CollectiveMmaINS1_34MainloopSm90TmaGmmaWarpSpecializedILi2ENS5_IJNS4_1CILi1EEENSA_ILi4EEESB_EEENS1_32KernelTmaWarpSpecializedPingpongEEENS5_IJNSA_ILi64EEENSA_ILi256EEENSA_ILi128EEEEEENS_10bfloat16_tENS5_IJlSB_lEEESK_SL_NS4_8TiledMMAINS4_8MMA_AtomIJNS4_4SM904GMMA28MMA_64x256x16_F32BF16BF16_SSILNSP_5MajorE0ELSR_0ELNSP_7ScaleInE1ELSS_1EEEEEENS4_6LayoutINS5_IJSB_SB_SB_EEENS5_IJNSA_ILi0EEESX_SX_EEEEENS5_IJNS4_10UnderscoreES10_S10_EEEEENS4_23SM90_TMA_LOAD_MULTICASTENS4_14ComposedLayoutINS4_7SwizzleILi3ELi4ELi3EEENS4_18smem_ptr_flag_bitsILi16EEENSV_INS5_IJNSA_ILi8EEESG_EEENS5_IJSG_SB_EEEEEEEvNS4_8identityENS4_13SM90_TMA_LOADES1D_vS1E_EENS_8epilogue10collective6detail29Sm90TmaWarpSpecializedAdapterINS1I_15DefaultEpilogueISK_SL_SL_NS1H_6thread17LinearCombinationISK_Li1EffLNS1M_9ScaleType4KindE0ELNS_15FloatRoundStyleE2ESK_EENS1_15EpilogueDefaultEEEEEvvEEEEvNT_6ParamsE:
[----:B------:R-:W0:Y:S01]  /*0000*/  LDC R1, c[0x0][0x28] ;  /* 0x00000a00ff017b82 */ /* 0x000e220000000800 */
[----:B------:R-:W1:Y:S01]  /*0010*/  S2R R3, SR_TID.X ;  /* 0x0000000000037919 */ /* 0x000e620000002100 */
[----:B------:R-:W-:Y:S01]  /*0020*/  ELECT P0, URZ, PT ;  /* 0x00000000003f782f */ /* 0x000fe20003800000 */
[----:B------:R-:W-:Y:S01]  /*0030*/  BSSY B0, `(.L_x_0) ;  /* 0x0000014000007945 */ /* 0x000fe20003800000 */
[--C-:B-1----:R-:W-:Y:S02]  /*0040*/  SHF.R.U32.HI R0, RZ, 0x5, R3.reuse ;  /* 0x00000005ff007819 */ /* 0x102fe40000011603 */
[----:B------:R-:W-:-:S03]  /*0050*/  SHF.R.U32.HI R5, RZ, 0x7, R3 ;  /* 0x00000007ff057819 */ /* 0x000fc60000011603 */
[----:B------:R-:W1:Y:S02]  /*0060*/  SHFL.IDX PT, R2, R0, RZ, 0x1f ;  /* 0x00001fff00027589 */ /* 0x000e6400000e0000 */
[----:B-1----:R-:W-:Y:S02]  /*0070*/  R2UR UR6, R2 ;  /* 0x00000000020672ca */ /* 0x002fe400000e0000 */
[----:B------:R1:W2:Y:S11]  /*0080*/  SHFL.IDX PT, R2, R5, RZ, 0x1f ;  /* 0x00001fff05027589 */ /* 0x0002b600000e0000 */
[----:B------:R-:W-:-:S02]  /*0090*/  USHF.R.S32.HI UR4, URZ, 0x1f, UR6 ;  /* 0x0000001f3f047899 */ /* 0x000fc40008011406 */
[----:B------:R-:W-:Y:S02]  /*00a0*/  ISETP.NE.OR P0, PT, RZ, UR6, !P0 ;  /* 0x00000006ff007c0c */ /* 0x000fe4000c705670 */
[----:B------:R-:W-:-:S04]  /*00b0*/  ULEA.HI UR4, UR4, UR6, URZ, 0x2 ;  /* 0x0000000604047291 */ /* 0x000fc8000f8f103f */
[----:B------:R-:W-:-:S04]  /*00c0*/  ULOP3.LUT UR4, UR4, 0xfffffffc, URZ, 0xc0, !UPT ;  /* 0xfffffffc04047892 */ /* 0x000fc8000f8ec03f */
[----:B------:R-:W-:-:S03]  /*00d0*/  UIADD3 UR6, UR6, -UR4, URZ ;  /* 0x8000000406067290 */ /* 0x000fc6000fffe03f */
[----:B012---:R-:W-:Y:S09]  /*00e0*/  @P0 BRA `(.L_x_1) ;  /* 0x0000000000200947 */ /* 0x007ff20003800000 */
[----:B------:R-:W-:Y:S02]  /*00f0*/  ULDC.64 UR4, c[0x0][0x198] ;  /* 0x0000660000047ab9 */ /* 0x000fe40000000a00 */
[----:B------:R-:W-:Y:S02]  /*0100*/  UIADD3 UR8, UP0, UR4, 0xf0, URZ ;  /* 0x000000f004087890 */ /* 0x000fe4000ff1e03f */
[----:B------:R-:W-:Y:S02]  /*0110*/  UIADD3 UR4, UP1, UR4, 0x1f0, URZ ;  /* 0x000001f004047890 */ /* 0x000fe4000ff3e03f */
[----:B------:R-:W-:Y:S02]  /*0120*/  UIADD3.X UR9, URZ, UR5, URZ, UP0, !UPT ;  /* 0x000000053f097290 */ /* 0x000fe400087fe43f */
[----:B------:R-:W-:-:S07]  /*0130*/  UIADD3.X UR5, URZ, UR5, URZ, UP1, !UPT ;  /* 0x000000053f057290 */ /* 0x000fce0008ffe43f */
[----:B------:R0:W-:Y:S02]  /*0140*/  UTMACCTL.PF [UR8] ;  /* 0x00000000080079b9 */ /* 0x0001e40008040000 */
[----:B------:R0:W-:Y:S02]  /*0150*/  UTMACCTL.PF [UR4] ;  /* 0x00000000040079b9 */ /* 0x0001e40008040000 */
[----:B0-----:R-:W-:Y:S01]  /*0160*/  NOP ;  /* 0x0000000000007918 */ /* 0x001fe20000000000 */
.L_x_1:
[----:B------:R-:W-:Y:S05]  /*0170*/  BSYNC B0 ;  /* 0x0000000000007941 */ /* 0x000fea0003800000 */
.L_x_0:
[----:B------:R-:W0:Y:S01]  /*0180*/  SHFL.IDX PT, R6, R0, RZ, 0x1f ;  /* 0x00001fff00067589 */ /* 0x000e2200000e0000 */
[----:B------:R-:W-:Y:S01]  /*0190*/  R2UR UR19, R2 ;  /* 0x00000000021372ca */ /* 0x000fe200000e0000 */
[----:B------:R-:W-:Y:S01]  /*01a0*/  UISETP.NE.AND UP0, UPT, UR6, 0x3, UPT ;  /* 0x000000030600788c */ /* 0x000fe2000bf05270 */
[----:B------:R-:W-:-:S03]  /*01b0*/  SHF.R.S32.HI R2, RZ, 0x1f, R3 ;  /* 0x0000001fff027819 */ /* 0x000fc60000011403 */
[----:B------:R-:W-:Y:S01]  /*01c0*/  UISETP.EQ.OR UP0, UPT, UR6, URZ, !UP0 ;  /* 0x0000003f0600728c */ /* 0x000fe2000c702670 */
[----:B------:R-:W-:-:S07]  /*01d0*/  LEA.HI R2, R2, R3, RZ, 0x7 ;  /* 0x0000000302027211 */ /* 0x000fce00078f38ff */
[----:B------:R-:W-:Y:S02]  /*01e0*/  UIADD3 UR14, UR19, -0x1, URZ ;  /* 0xffffffff130e7890 */ /* 0x000fe4000fffe03f */
[----:B------:R-:W-:Y:S02]  /*01f0*/  UISETP.EQ.AND UP0, UPT, UR19, URZ, UP0 ;  /* 0x0000003f1300728c */ /* 0x000fe40008702270 */
[----:B------:R-:W-:Y:S02]  /*0200*/  UISETP.GE.U32.AND UP1, UPT, UR14, 0x2, UPT ;  /* 0x000000020e00788c */ /* 0x000fe4000bf26070 */
[----:B------:R-:W-:Y:S01]  /*0210*/  USEL UR42, URZ, 0x1, !UP0 ;  /* 0x000000013f2a7887 */ /* 0x000fe2000c000000 */
[----:B0-----:R-:W-:-:S03]  /*0220*/  ISETP.NE.AND P0, PT, R6, RZ, PT ;  /* 0x000000ff0600720c */ /* 0x001fc60003f05270 */
[----:B------:R-:W-:-:S10]  /*0230*/  USEL UR42, UR42, 0x2, UP1 ;  /* 0x000000022a2a7887 */ /* 0x000fd40008800000 */
[----:B------:R-:W-:Y:S05]  /*0240*/  @P0 BRA `(.L_x_2) ;  /* 0x0000000000480947 */ /* 0x000fea0003800000 */
[----:B------:R-:W0:Y:S01]  /*0250*/  S2UR UR7, SR_CgaCtaId ;  /* 0x00000000000779c3 */ /* 0x000e220000008800 */
[----:B------:R-:W-:Y:S01]  /*0260*/  UMOV UR4, 0x400 ;  /* 0x0000040000047882 */ /* 0x000fe20000000000 */
[----:B------:R-:W-:Y:S01]  /*0270*/  UMOV UR5, 0x1 ;  /* 0x0000000100057882 */ /* 0x000fe20000000000 */
[----:B------:R-:W-:Y:S01]  /*0280*/  UMOV UR8, 0x4 ;  /* 0x0000000400087882 */ /* 0x000fe20000000000 */
[----:B------:R-:W-:Y:S01]  /*0290*/  ELECT P0, URZ, PT ;  /* 0x00000000003f782f */ /* 0x000fe20003800000 */
[----:B------:R-:W-:-:S04]  /*02a0*/  UIADD3 UR8, -UR8, 0x100000, URZ ;  /* 0x0010000008087890 */ /* 0x000fc8000fffe13f */
[----:B------:R-:W-:Y:S02]  /*02b0*/  USHF.L.U32 UR9, UR8, 0xb, URZ ;  /* 0x0000000b08097899 */ /* 0x000fe4000800063f */
[----:B------:R-:W-:Y:S02]  /*02c0*/  USHF.L.U32 UR8, UR8, 0x1, URZ ;  /* 0x0000000108087899 */ /* 0x000fe4000800063f */
[----:B0-----:R-:W-:Y:S02]  /*02d0*/  ULEA UR7, UR7, UR4, 0x18 ;  /* 0x0000000407077291 */ /* 0x001fe4000f8ec03f */
[----:B------:R-:W-:-:S04]  /*02e0*/  UIADD3 UR4, -UR5, 0x100000, URZ ;  /* 0x0010000005047890 */ /* 0x000fc8000fffe13f */
[----:B------:R-:W-:Y:S02]  /*02f0*/  USHF.L.U32 UR5, UR4, 0xb, URZ ;  /* 0x0000000b04057899 */ /* 0x000fe4000800063f */
[----:B------:R-:W-:Y:S01]  /*0300*/  USHF.L.U32 UR4, UR4, 0x1, URZ ;  /* 0x0000000104047899 */ /* 0x000fe2000800063f */
[----:B------:R-:W0:Y:S11]  /*0310*/  FENCE.VIEW.ASYNC.S ;  /* 0x00000000000073c6 */ /* 0x000e360000000000 */
[----:B0-----:R0:W1:Y:S01]  /*0320*/  SYNCS.EXCH.64 URZ, [UR7], UR4 ;  /* 0x00000004073f75b2 */ /* 0x0010620008000100 */
[----:B------:R0:W2:Y:S01]  /*0330*/  SYNCS.EXCH.64 URZ, [UR7+0x10], UR8 ;  /* 0x00001008073f75b2 */ /* 0x0000a20008000100 */
[----:B------:R0:W3:Y:S01]  /*0340*/  SYNCS.EXCH.64 URZ, [UR7+0x8], UR4 ;  /* 0x00000804073f75b2 */ /* 0x0000e20008000100 */
[----:B------:R0:W4:Y:S01]  /*0350*/  SYNCS.EXCH.64 URZ, [UR7+0x18], UR8 ;  /* 0x00001808073f75b2 */ /* 0x0001220008000100 */
[----:B------:R-:W-:Y:S01]  /*0360*/  NOP ;  /* 0x0000000000007918 */ /* 0x000fe20000000000 */
.L_x_2:
[----:B------:R-:W5:Y:S01]  /*0370*/  SHFL.IDX PT, R10, R0, RZ, 0x1f ;  /* 0x00001fff000a7589 */ /* 0x000f6200000e0000 */
[----:B------:R-:W1:Y:S01]  /*0380*/  S2UR UR15, SR_CTAID.X ;  /* 0x00000000000f79c3 */ /* 0x000e620000002500 */
[----:B------:R-:W-:Y:S02]  /*0390*/  ELECT P0, URZ, PT ;  /* 0x00000000003f782f */ /* 0x000fe40003800000 */
[----:B------:R-:W-:Y:S01]  /*03a0*/  SHF.R.S32.HI R11, RZ, 0x1f, R6 ;  /* 0x0000001fff0b7819 */ /* 0x000fe20000011406 */
[----:B------:R1:W2:Y:S01]  /*03b0*/  SHFL.IDX PT, R8, R0, RZ, 0x1f ;  /* 0x00001fff00087589 */ /* 0x0002a200000e0000 */
[----:B------:R-:W-:Y:S02]  /*03c0*/  ELECT P1, URZ, PT ;  /* 0x00000000003f782f */ /* 0x000fe40003820000 */
[----:B------:R-:W-:Y:S01]  /*03d0*/  LOP3.LUT R2, R2, 0xffffff80, RZ, 0xc0, !PT ;  /* 0xffffff8002027812 */ /* 0x000fe200078ec0ff */
[----:B0-----:R-:W-:Y:S01]  /*03e0*/  ULDC UR4, c[0x0][0x150] ;  /* 0x0000540000047ab9 */ /* 0x001fe20000000800 */
[----:B------:R-:W-:Y:S01]  /*03f0*/  LEA.HI R11, R11, R6, RZ, 0x2 ;  /* 0x000000060b0b7211 */ /* 0x000fe200078f10ff */
[----:B------:R-:W0:Y:S01]  /*0400*/  S2UR UR8, SR_CTAID.Y ;  /* 0x00000000000879c3 */ /* 0x000e220000002600 */
[----:B------:R-:W-:Y:S01]  /*0410*/  NOP ;  /* 0x0000000000007918 */ /* 0x000fe20000000000 */
[----:B------:R-:W-:Y:S01]  /*0420*/  IMAD.IADD R4, R3, 0x1, -R2 ;  /* 0x0000000103047824 */ /* 0x000fe200078e0a02 */
[----:B------:R-:W-:Y:S01]  /*0430*/  LOP3.LUT R11, R11, 0x3ffffffc, RZ, 0xc0, !PT ;  /* 0x3ffffffc0b0b7812 */ /* 0x000fe200078ec0ff */
[----:B------:R-:W-:Y:S01]  /*0440*/  NOP ;  /* 0x0000000000007918 */ /* 0x000fe20000000000 */
[----:B------:R-:W-:Y:S01]  /*0450*/  ULDC UR17, c[0x0][0x148] ;  /* 0x0000520000117ab9 */ /* 0x000fe20000000800 */
[----:B------:R-:W-:Y:S01]  /*0460*/  UMOV UR20, 0x80 ;  /* 0x0000008000147882 */ /* 0x000fe20000000000 */
[----:B------:R-:W-:Y:S01]  /*0470*/  SHF.R.S32.HI R9, RZ, 0x1f, R4 ;  /* 0x0000001fff097819 */ /* 0x000fe20000011404 */
[----:B------:R-:W-:Y:S01]  /*0480*/  IMAD.IADD R11, R6, 0x1, -R11 ;  /* 0x00000001060b7824 */ /* 0x000fe200078e0a0b */
[----:B------:R-:W-:Y:S01]  /*0490*/  ULDC UR12, c[0x0][0x144] ;  /* 0x00005100000c7ab9 */ /* 0x000fe20000000800 */
[----:B------:R-:W3:Y:S01]  /*04a0*/  SHFL.IDX PT, R5, R5, RZ, 0x1f ;  /* 0x00001fff05057589 */ /* 0x000ee200000e0000 */
[----:B------:R-:W-:-:S02]  /*04b0*/  LEA.HI R2, R9, R4, RZ, 0x3 ;  /* 0x0000000409027211 */ /* 0x000fc400078f18ff */
[----:B------:R-:W-:Y:S02]  /*04c0*/  ISETP.NE.AND P3, PT, RZ, UR19, PT ;  /* 0x00000013ff007c0c */ /* 0x000fe4000bf65270 */
[----:B-----5:R-:W-:Y:S02]  /*04d0*/  ISETP.NE.OR P0, PT, R10, RZ, !P0 ;  /* 0x000000ff0a00720c */ /* 0x020fe40004705670 */
[----:B-1----:R-:W-:Y:S02]  /*04e0*/  I2FP.F32.U32 R0, UR15 ;  /* 0x0000000f00007c45 */ /* 0x002fe40008201000 */
[----:B--2---:R-:W-:Y:S02]  /*04f0*/  ISETP.NE.OR P1, PT, R8, RZ, !P1 ;  /* 0x000000ff0800720c */ /* 0x004fe40004f25670 */
[----:B------:R-:W-:Y:S01]  /*0500*/  SHF.R.S32.HI R7, RZ, 0x3, R2 ;  /* 0x00000003ff077819 */ /* 0x000fe20000011402 */
[----:B------:R-:W-:Y:S01]  /*0510*/  FMUL R0, R0, UR4 ;  /* 0x0000000400007c20 */ /* 0x000fe20008400000 */
[----:B------:R-:W-:Y:S01]  /*0520*/  ULDC UR4, c[0x0][0x154] ;  /* 0x0000550000047ab9 */ /* 0x000fe20000000800 */
[----:B0-----:R-:W-:-:S02]  /*0530*/  I2FP.F32.U32 R6, UR8 ;  /* 0x0000000800067c45 */ /* 0x001fc40008201000 */
[----:B------:R-:W-:Y:S02]  /*0540*/  SHF.R.S32.HI R2, RZ, 0x1f, R2 ;  /* 0x0000001fff027819 */ /* 0x000fe40000011402 */
[----:B------:R-:W-:Y:S01]  /*0550*/  VOTEU.ALL UP2, P0 ;  /* 0x00000000003f7886 */ /* 0x000fe20000040000 */
[----:B------:R-:W-:Y:S01]  /*0560*/  FMUL R6, R6, UR4 ;  /* 0x0000000406067c20 */ /* 0x000fe20008400000 */
[----:B------:R-:W0:Y:S01]  /*0570*/  F2I.U32.TRUNC.NTZ R0, R0 ;  /* 0x0000000000007305 */ /* 0x000e22000020f000 */
[----:B------:R-:W-:Y:S01]  /*0580*/  LEA.HI R2, R2, R7, RZ, 0x2 ;  /* 0x0000000702027211 */ /* 0x000fe200078f10ff */
[----:B------:R-:W-:Y:S01]  /*0590*/  VOTEU.ALL UP3, P1 ;  /* 0x00000000003f7886 */ /* 0x000fe20000860000 */
[----:B------:R-:W1:Y:S01]  /*05a0*/  @!UP2 S2UR UR11, SR_CgaCtaId ;  /* 0x00000000000ba9c3 */ /* 0x000e620000008800 */
[----:B------:R-:W-:Y:S01]  /*05b0*/  UMOV UR4, 0x20 ;  /* 0x0000002000047882 */ /* 0x000fe20000000000 */
[----:B------:R-:W-:Y:S01]  /*05c0*/  LOP3.LUT R2, R2, 0xfffffffc, RZ, 0xc0, !PT ;  /* 0xfffffffc02027812 */ /* 0x000fe200078ec0ff */
[----:B------:R-:W-:Y:S01]  /*05d0*/  @!UP2 UMOV UR10, 0x400 ;  /* 0x00000400000aa882 */ /* 0x000fe20000000000 */
[----:B------:R-:W-:-:S04]  /*05e0*/  @!UP2 UIADD3 UR4, -UR4, 0x100000, URZ ;  /* 0x001000000404a890 */ /* 0x000fc8000fffe13f */
[----:B------:R-:W-:Y:S02]  /*05f0*/  @!UP2 USHF.L.U32 UR5, UR4, 0xb, URZ ;  /* 0x0000000b0405a899 */ /* 0x000fe4000800063f */
[----:B------:R-:W-:Y:S01]  /*0600*/  @!UP2 USHF.L.U32 UR4, UR4, 0x1, URZ ;  /* 0x000000010404a899 */ /* 0x000fe2000800063f */
[----:B------:R-:W2:Y:S01]  /*0610*/  F2I.U32.TRUNC.NTZ R6, R6 ;  /* 0x0000000600067305 */ /* 0x000ea2000020f000 */
[----:B------:R-:W-:Y:S01]  /*0620*/  VOTEU.ALL UP0, P0 ;  /* 0x00000000003f7886 */ /* 0x000fe20000000000 */
[----:B------:R-:W-:Y:S01]  /*0630*/  IMAD.IADD R2, R7, 0x1, -R2 ;  /* 0x0000000107027824 */ /* 0x000fe200078e0a02 */
[----:B------:R-:W5:Y:S01]  /*0640*/  @!UP3 S2UR UR18, SR_CgaCtaId ;  /* 0x000000000012b9c3 */ /* 0x000f620000008800 */
[----:B------:R-:W-:Y:S01]  /*0650*/  VOTEU.ALL UP1, P0 ;  /* 0x00000000003f7886 */ /* 0x000fe20000020000 */
[----:B------:R-:W-:Y:S01]  /*0660*/  @!UP3 UMOV UR16, 0x400 ;  /* 0x000004000010b882 */ /* 0x000fe20000000000 */
[----:B------:R-:W-:Y:S01]  /*0670*/  IMAD R2, R11, 0x4, R2 ;  /* 0x000000040b027824 */ /* 0x000fe200078e0202 */
[----:B0-----:R-:W-:Y:S01]  /*0680*/  R2UR UR7, R0 ;  /* 0x00000000000772ca */ /* 0x001fe200000e0000 */
[----:B------:R-:W-:Y:S01]  /*0690*/  VOTEU.ALL UP4, P1 ;  /* 0x00000000003f7886 */ /* 0x000fe20000880000 */
[----:B------:R-:W-:Y:S01]  /*06a0*/  VOTEU.ALL UP5, P1 ;  /* 0x00000000003f7886 */ /* 0x000fe200008a0000 */
[----:B------:R-:W-:Y:S01]  /*06b0*/  IMAD.SHL.U32 R7, R2, 0x4, RZ ;  /* 0x0000000402077824 */ /* 0x000fe200078e00ff */
[----:B------:R-:W0:Y:S01]  /*06c0*/  LDC R0, c[0x0][0x140] ;  /* 0x00005000ff007b82 */ /* 0x000e220000000800 */
[----:B------:R-:W-:-:S02]  /*06d0*/  LOP3.LUT P0, RZ, R4, 0x7, RZ, 0xc0, !PT ;  /* 0x0000000704ff7812 */ /* 0x000fc4000780c0ff */
[----:B--2---:R-:W-:Y:S02]  /*06e0*/  R2UR UR9, R6 ;  /* 0x00000000060972ca */ /* 0x004fe400000e0000 */
[----:B------:R-:W-:Y:S01]  /*06f0*/  LOP3.LUT R152, R2, 0xc, R7, 0x78, !PT ;  /* 0x0000000c02987812 */ /* 0x000fe200078e7807 */
[----:B-1----:R-:W-:Y:S02]  /*0700*/  @!UP2 ULEA UR13, UR11, UR10, 0x18 ;  /* 0x0000000a0b0da291 */ /* 0x002fe4000f8ec03f */
[----:B------:R-:W-:-:S04]  /*0710*/  @!UP3 UIADD3 UR10, -UR20, 0x100000, URZ ;  /* 0x00100000140ab890 */ /* 0x000fc8000fffe13f */
[----:B------:R-:W-:Y:S02]  /*0720*/  @!UP3 USHF.L.U32 UR11, UR10, 0xb, URZ ;  /* 0x0000000b0a0bb899 */ /* 0x000fe4000800063f */
[----:B------:R-:W-:Y:S01]  /*0730*/  @!UP3 USHF.L.U32 UR10, UR10, 0x1, URZ ;  /* 0x000000010a0ab899 */ /* 0x000fe2000800063f */
[----:B------:R-:W-:Y:S01]  /*0740*/  ISETP.LT.U32.AND P0, PT, R152, 0x4, !P0 ;  /* 0x000000049800780c */ /* 0x000fe20004701070 */
[----:B------:R-:W-:Y:S01]  /*0750*/  UIADD3 UR7, -UR7, URZ, URZ ;  /* 0x0000003f07077290 */ /* 0x000fe2000fffe13f */
[----:B------:R-:W-:Y:S01]  /*0760*/  VOTEU.ALL UP2, P1 ;  /* 0x00000000003f7886 */ /* 0x000fe20000840000 */
[----:B-----5:R-:W-:Y:S02]  /*0770*/  @!UP3 ULEA UR16, UR18, UR16, 0x18 ;  /* 0x000000101210b291 */ /* 0x020fe4000f8ec03f */
[----:B------:R-:W-:Y:S01]  /*0780*/  UIADD3 UR9, -UR9, URZ, URZ ;  /* 0x0000003f09097290 */ /* 0x000fe2000fffe13f */
[----:B------:R-:W1:Y:S02]  /*0790*/  FENCE.VIEW.ASYNC.S ;  /* 0x00000000000073c6 */ /* 0x000e640000000000 */
[----:B-1----:R-:W1:Y:S01]  /*07a0*/  @!UP0 SYNCS.EXCH.64 URZ, [UR13+0x50], UR4 ;  /* 0x000050040d3f85b2 */ /* 0x002e620008000100 */
[----:B------:R-:W-:Y:S01]  /*07b0*/  UIMAD UR7, UR12, UR7, UR15 ;  /* 0x000000070c0772a4 */ /* 0x000fe2000f8e020f */
[----:B------:R-:W-:Y:S01]  /*07c0*/  VOTEU.ALL UP3, P1 ;  /* 0x00000000003f7886 */ /* 0x000fe20000860000 */
[----:B0-----:R-:W-:Y:S01]  /*07d0*/  ISETP.EQ.U32.AND P2, PT, R0, 0x1, PT ;  /* 0x000000010000780c */ /* 0x001fe20003f42070 */
[----:B------:R0:W2:Y:S01]  /*07e0*/  @!UP1 SYNCS.EXCH.64 URZ, [UR13+0x58], UR4 ;  /* 0x000058040d3f95b2 */ /* 0x0000a20008000100 */
[----:B------:R-:W-:Y:S01]  /*07f0*/  NOP ;  /* 0x0000000000007918 */ /* 0x000fe20000000000 */
[----:B0-----:R-:W-:Y:S01]  /*0800*/  UIMAD UR4, UR17, UR9, UR8 ;  /* 0x00000009110472a4 */ /* 0x001fe2000f8e0208 */
[----:B------:R0:W0:Y:S05]  /*0810*/  @!UP2 SYNCS.EXCH.64 URZ, [UR16+0x30], UR10 ;  /* 0x0000300a103fa5b2 */ /* 0x00002a0008000100 */
[----:B------:R-:W-:-:S04]  /*0820*/  ISETP.NE.AND P1, PT, R152, UR4, PT ;  /* 0x0000000498007c0c */ /* 0x000fc8000bf25270 */
[----:B------:R-:W-:-:S04]  /*0830*/  ISETP.EQ.OR P1, PT, RZ, UR7, !P1 ;  /* 0x00000007ff007c0c */ /* 0x000fc8000cf22670 */
[----:B------:R-:W-:-:S04]  /*0840*/  PLOP3.LUT P0, PT, P0, P1, PT, 0x80, 0x0 ;  /* 0x000000000000781c */ /* 0x000fc80000703070 */
[----:B------:R-:W-:Y:S01]  /*0850*/  P2R R160, PR, RZ, 0x1 ;  /* 0x00000001ffa07803 */ /* 0x000fe20000000000 */
[----:B------:R0:W0:Y:S01]  /*0860*/  @!UP3 SYNCS.EXCH.64 URZ, [UR16+0x38], UR10 ;  /* 0x0000380a103fb5b2 */ /* 0x0000220008000100 */
[----:B------:R0:W0:Y:S01]  /*0870*/  @!UP4 SYNCS.EXCH.64 URZ, [UR16+0x40], UR10 ;  /* 0x0000400a103fc5b2 */ /* 0x0000220008000100 */
[----:B------:R0:W0:Y:S01]  /*0880*/  @!UP5 SYNCS.EXCH.64 URZ, [UR16+0x48], UR10 ;  /* 0x0000480a103fd5b2 */ /* 0x0000220008000100 */
[----:B------:R-:W-:Y:S01]  /*0890*/  NOP ;  /* 0x0000000000007918 */ /* 0x000fe20000000000 */
[----:B-123--:R-:W-:Y:S05]  /*08a0*/  @!P2 BRA `(.L_x_3) ;  /* 0x000000000008a947 */ /* 0x00efea0003800000 */
[----:B0---4-:R-:W-:Y:S01]  /*08b0*/  UCGABAR_ARV ;  /* 0x00000000000079c7 */ /* 0x011fe20008000000 */
[----:B------:R-:W-:Y:S05]  /*08c0*/  BRA `(.L_x_4) ;  /* 0x0000000000047947 */ /* 0x000fea0003800000 */
.L_x_3:
[----:B0---4-:R-:W-:Y:S01]  /*08d0*/  NOP ;  /* 0x0000000000007918 */ /* 0x011fe20000000000 */
.L_x_4:
[----:B------:R-:W-:Y:S01]  /*08e0*/  ULDC.64 UR4, c[0x0][0x598] ;  /* 0x0001660000047ab9 */ /* 0x000fe20000000a00 */
[----:B------:R-:W-:Y:S01]  /*08f0*/  ULDC.64 UR50, c[0x0][0x208] ;  /* 0x0000820000327ab9 */ /* 0x000fe20000000a00 */
[----:B------:R-:W-:-:S04]  /*0900*/  ISETP.NE.U32.AND P0, PT, RZ, UR4, PT ;  /* 0x00000004ff007c0c */ /* 0x000fc8000bf05070 */
[----:B------:R-:W-:-:S13]  /*0910*/  ISETP.NE.AND.EX P0, PT, RZ, UR5, PT, P0 ;  /* 0x00000005ff007c0c */ /* 0x000fda000bf05300 */
[----:B------:R-:W-:Y:S05]  /*0920*/  @!P0 BRA `(.L_x_5) ;  /* 0x00000000001c8947 */ /* 0x000fea0003800000 */
[----:B------:R-:W0:Y:S02]  /*0930*/  LDC.64 R6, c[0x0][0x598] ;  /* 0x00016600ff067b82 */ /* 0x000e240000000a00 */
[----:B0-----:R-:W2:Y:S02]  /*0940*/  LDG.E.64 R6, desc[UR50][R6.64] ;  /* 0x0000003206067981 */ /* 0x001ea4000c1e1b00 */
[----:B--2---:R-:W-:-:S04]  /*0950*/  ISETP.NE.U32.AND P0, PT, R6, RZ, PT ;  /* 0x000000ff0600720c */ /* 0x004fc80003f05070 */
[----:B------:R-:W-:-:S13]  /*0960*/  ISETP.NE.AND.EX P0, PT, R7, RZ, PT, P0 ;  /* 0x000000ff0700720c */ /* 0x000fda0003f05300 */
[----:B------:R-:W-:Y:S05]  /*0970*/  @!P0 BRA `(.L_x_5) ;  /* 0x0000000000088947 */ /* 0x000fea0003800000 */
[----:B------:R0:W5:Y:S01]  /*0980*/  LD.E R23, desc[UR50][R6.64] ;  /* 0x0000003206177980 */ /* 0x000162000c101900 */
[----:B------:R-:W-:Y:S05]  /*0990*/  BRA `(.L_x_6) ;  /* 0x0000000000247947 */ /* 0x000fea0003800000 */
.L_x_5:
[----:B------:R-:W-:Y:S02]  /*09a0*/  ULDC.64 UR4, c[0x0][0x588] ;  /* 0x0001620000047ab9 */ /* 0x000fe40000000a00 */
[----:B------:R-:W-:-:S04]  /*09b0*/  ISETP.NE.U32.AND P0, PT, RZ, UR4, PT ;  /* 0x00000004ff007c0c */ /* 0x000fc8000bf05070 */
[----:B------:R-:W-:-:S13]  /*09c0*/  ISETP.NE.AND.EX P0, PT, RZ, UR5, PT, P0 ;  /* 0x00000005ff007c0c */ /* 0x000fda000bf05300 */
[----:B------:R-:W-:Y:S05]  /*09d0*/  @!P0 BRA `(.L_x_7) ;  /* 0x00000000000c8947 */ /* 0x000fea0003800000 */
[----:B------:R-:W0:Y:S02]  /*09e0*/  LDC.64 R6, c[0x0][0x588] ;  /* 0x00016200ff067b82 */ /* 0x000e240000000a00 */
[----:B0-----:R1:W5:Y:S01]  /*09f0*/  LDG.E R23, desc[UR50][R6.64] ;  /* 0x0000003206177981 */ /* 0x001362000c1e1900 */
[----:B------:R-:W-:Y:S05]  /*0a00*/  BRA `(.L_x_6) ;  /* 0x0000000000087947 */ /* 0x000fea0003800000 */
.L_x_7:
[----:B------:R-:W-:Y:S02]  /*0a10*/  ULDC UR4, c[0x0][0x580] ;  /* 0x0001600000047ab9 */ /* 0x000fe40000000800 */
[----:B------:R-:W-:-:S07]  /*0a20*/  IMAD.U32 R23, RZ, RZ, UR4 ;  /* 0x00000004ff177e24 */ /* 0x000fce000f8e00ff */
.L_x_6:
[----:B------:R-:W-:Y:S02]  /*0a30*/  ULDC.64 UR4, c[0x0][0x5a0] ;  /* 0x0001680000047ab9 */ /* 0x000fe40000000a00 */
[----:B------:R-:W-:-:S04]  /*0a40*/  ISETP.NE.U32.AND P0, PT, RZ, UR4, PT ;  /* 0x00000004ff007c0c */ /* 0x000fc8000bf05070 */
[----:B------:R-:W-:-:S13]  /*0a50*/  ISETP.NE.AND.EX P0, PT, RZ, UR5, PT, P0 ;  /* 0x00000005ff007c0c */ /* 0x000fda000bf05300 */
[----:B------:R-:W-:Y:S05]  /*0a60*/  @!P0 BRA `(.L_x_8) ;  /* 0x00000000001c8947 */ /* 0x000fea0003800000 */
[----:B01----:R-:W0:Y:S02]  /*0a70*/  LDC.64 R6, c[0x0][0x5a0] ;  /* 0x00016800ff067b82 */ /* 0x003e240000000a00 */
[----:B0-----:R-:W2:Y:S02]  /*0a80*/  LDG.E.64 R6, desc[UR50][R6.64] ;  /* 0x0000003206067981 */ /* 0x001ea4000c1e1b00 */
[----:B--2---:R-:W-:-:S04]  /*0a90*/  ISETP.NE.U32.AND P0, PT, R6, RZ, PT ;  /* 0x000000ff0600720c */ /* 0x004fc80003f05070 */
[----:B------:R-:W-:-:S13]  /*0aa0*/  ISETP.NE.AND.EX P0, PT, R7, RZ, PT, P0 ;  /* 0x000000ff0700720c */ /* 0x000fda0003f05300 */
[----:B------:R-:W-:Y:S05]  /*0ab0*/  @!P0 BRA `(.L_x_8) ;  /* 0x0000000000088947 */ /* 0x000fea0003800000 */
[----:B------:R0:W5:Y:S01]  /*0ac0*/  LD.E R22, desc[UR50][R6.64] ;  /* 0x0000003206167980 */ /* 0x000162000c101900 */
[----:B------:R-:W-:Y:S05]  /*0ad0*/  BRA `(.L_x_9) ;  /* 0x0000000000247947 */ /* 0x000fea0003800000 */
.L_x_8:
[----:B------:R-:W-:Y:S02]  /*0ae0*/  ULDC.64 UR4, c[0x0][0x590] ;  /* 0x0001640000047ab9 */ /* 0x000fe40000000a00 */
[----:B------:R-:W-:-:S04]  /*0af0*/  ISETP.NE.U32.AND P0, PT, RZ, UR4, PT ;  /* 0x00000004ff007c0c */ /* 0x000fc8000bf05070 */
[----:B------:R-:W-:-:S13]  /*0b00*/  ISETP.NE.AND.EX P0, PT, RZ, UR5, PT, P0 ;  /* 0x00000005ff007c0c */ /* 0x000fda000bf05300 */
[----:B------:R-:W-:Y:S05]  /*0b10*/  @!P0 BRA `(.L_x_10) ;  /* 0x00000000000c8947 */ /* 0x000fea0003800000 */
[----:B01----:R-:W0:Y:S02]  /*0b20*/  LDC.64 R6, c[0x0][0x590] ;  /* 0x00016400ff067b82 */ /* 0x003e240000000a00 */
[----:B0-----:R1:W5:Y:S01]  /*0b30*/  LDG.E R22, desc[UR50][R6.64] ;  /* 0x0000003206167981 */ /* 0x001362000c1e1900 */
[----:B------:R-:W-:Y:S05]  /*0b40*/  BRA `(.L_x_9) ;  /* 0x0000000000087947 */ /* 0x000fea0003800000 */
.L_x_10:
[----:B------:R-:W-:Y:S02]  /*0b50*/  ULDC UR4, c[0x0][0x584] ;  /* 0x0001610000047ab9 */ /* 0x000fe40000000800 */
[----:B------:R-:W-:-:S07]  /*0b60*/  IMAD.U32 R22, RZ, RZ, UR4 ;  /* 0x00000004ff167e24 */ /* 0x000fce000f8e00ff */
.L_x_9:
[----:B------:R-:W-:Y:S01]  /*0b70*/  ULDC UR4, c[0x0][0x65c] ;  /* 0x0001970000047ab9 */ /* 0x000fe20000000800 */
[----:B01----:R-:W0:Y:S01]  /*0b80*/  LDC.64 R6, c[0x0][0x650] ;  /* 0x00019400ff067b82 */ /* 0x003e220000000a00 */
[----:B------:R-:W-:Y:S01]  /*0b90*/  UISETP.NE.AND UP2, UPT, UR4, 0x1, UPT ;  /* 0x000000010400788c */ /* 0x000fe2000bf45270 */
[----:B------:R-:W-:Y:S01]  /*0ba0*/  IMAD.MOV.U32 R18, RZ, RZ, -0x1 ;  /* 0xffffffffff127424 */ /* 0x000fe200078e00ff */
[----:B------:R-:W-:Y:S01]  /*0bb0*/  UISETP.NE.AND UP0, UPT, UR19, 0x2, UPT ;  /* 0x000000021300788c */ /* 0x000fe2000bf05270 */
[----:B------:R-:W-:Y:S01]  /*0bc0*/  IMAD.MOV.U32 R2, RZ, RZ, -0x1 ;  /* 0xffffffffff027424 */ /* 0x000fe200078e00ff */
[----:B------:R-:W-:Y:S01]  /*0bd0*/  UP2UR UR40, UPR, URZ, 0x4 ;  /* 0x000000043f287883 */ /* 0x000fe20008000000 */
[----:B------:R-:W-:-:S06]  /*0be0*/  IMAD.MOV.U32 R19, RZ, RZ, -0x1 ;  /* 0xffffffffff137424 */ /* 0x000fcc00078e00ff */
[----:B------:R-:W-:Y:S01]  /*0bf0*/  @UP2 ULDC UR12, c[0x0][0x10] ;  /* 0x00000400000c2ab9 */ /* 0x000fe20000000800 */
[----:B------:R-:W-:Y:S01]  /*0c00*/  @UP2 UMOV UR4, UR8 ;  /* 0x0000000800042c82 */ /* 0x000fe20008000000 */
[----:B------:R-:W-:Y:S01]  /*0c10*/  @UP2 UMOV UR5, URZ ;  /* 0x0000003f00052c82 */ /* 0x000fe20008000000 */
[----:B------:R-:W-:Y:S01]  /*0c20*/  @!UP2 ULDC UR16, c[0x0][0xc] ;  /* 0x000003000010aab9 */ /* 0x000fe20000000800 */
[----:B------:R-:W-:Y:S01]  /*0c30*/  @UP2 UIMAD.WIDE.U32 UR12, UR15, UR12, UR4 ;  /* 0x0000000c0f0c22a5 */ /* 0x000fe2000f8e0004 */
[----:B------:R-:W-:Y:S02]  /*0c40*/  ULDC UR10, c[0x0][0xc] ;  /* 0x00000300000a7ab9 */ /* 0x000fe40000000800 */
[----:B------:R-:W-:Y:S01]  /*0c50*/  @UP2 UMOV UR4, URZ ;  /* 0x0000003f00042c82 */ /* 0x000fe20008000000 */
[----:B------:R-:W-:Y:S01]  /*0c60*/  UMOV UR5, URZ ;  /* 0x0000003f00057c82 */ /* 0x000fe20008000000 */
[----:B------:R-:W-:Y:S01]  /*0c70*/  @UP2 UIADD3 UR18, UR13, UR4, URZ ;  /* 0x000000040d122290 */ /* 0x000fe2000fffe03f */
[----:B------:R-:W-:-:S02]  /*0c80*/  ULDC UR11, c[0x0][0x10] ;  /* 0x00000400000b7ab9 */ /* 0x000fc40000000800 */
[----:B------:R-:W-:Y:S01]  /*0c90*/  UMOV UR4, UR15 ;  /* 0x0000000f00047c82 */ /* 0x000fe20008000000 */
[----:B------:R-:W-:Y:S02]  /*0ca0*/  UIMAD.WIDE.U32 UR10, UR10, UR11, URZ ;  /* 0x0000000b0a0a72a5 */ /* 0x000fe4000f8e003f */
[----:B------:R-:W-:Y:S01]  /*0cb0*/  @!UP2 UIMAD.WIDE.U32 UR4, UR8, UR16, UR4 ;  /* 0x000000100804a2a5 */ /* 0x000fe2000f8e0004 */
[----:B------:R-:W-:Y:S02]  /*0cc0*/  ULDC UR13, c[0x0][0x14] ;  /* 0x00000500000d7ab9 */ /* 0x000fe40000000800 */
[----:B------:R-:W-:Y:S02]  /*0cd0*/  UIMAD.WIDE.U32 UR38, UR10, UR13, URZ ;  /* 0x0000000d0a2672a5 */ /* 0x000fe4000f8e003f */
[----:B------:R-:W-:Y:S02]  /*0ce0*/  UIMAD UR41, UR11, UR13, URZ ;  /* 0x0000000d0b2972a4 */ /* 0x000fe4000f8e023f */
[----:B------:R-:W-:Y:S01]  /*0cf0*/  @!UP2 UMOV UR12, UR4 ;  /* 0x00000004000cac82 */ /* 0x000fe20008000000 */
[----:B------:R-:W-:Y:S01]  /*0d00*/  @!UP2 UMOV UR18, UR5 ;  /* 0x000000050012ac82 */ /* 0x000fe20008000000 */
[----:B------:R-:W-:-:S02]  /*0d10*/  UIADD3 UR41, UR39, UR41, URZ ;  /* 0x0000002927297290 */ /* 0x000fc4000fffe03f */
[----:B------:R-:W-:-:S04]  /*0d20*/  UIADD3 UR4, UP1, UR12, UR38, URZ ;  /* 0x000000260c047290 */ /* 0x000fc8000ff3e03f */
[----:B------:R-:W-:Y:S02]  /*0d30*/  UIADD3.X UR5, UR18, UR41, URZ, UP1, !UPT ;  /* 0x0000002912057290 */ /* 0x000fe40008ffe43f */
[----:B------:R-:W-:Y:S02]  /*0d40*/  USEL UR4, UR4, UR12, !UP0 ;  /* 0x0000000c04047287 */ /* 0x000fe4000c000000 */
[----:B------:R-:W-:-:S04]  /*0d50*/  USEL UR5, UR5, UR18, !UP0 ;  /* 0x0000001205057287 */ /* 0x000fc8000c000000 */
[----:B0-----:R-:W-:Y:S01]  /*0d60*/  ISETP.LE.U32.AND P0, PT, R6, UR4, PT ;  /* 0x0000000406007c0c */ /* 0x001fe2000bf03070 */
[----:B------:R-:W-:Y:S02]  /*0d70*/  IMAD.U32 R16, RZ, RZ, UR4 ;  /* 0x00000004ff107e24 */ /* 0x000fe4000f8e00ff */
[----:B------:R-:W-:Y:S02]  /*0d80*/  IMAD.U32 R0, RZ, RZ, UR5 ;  /* 0x00000005ff007e24 */ /* 0x000fe4000f8e00ff */
[----:B------:R-:W-:-:S03]  /*0d90*/  IMAD.U32 R17, RZ, RZ, UR5 ;  /* 0x00000005ff117e24 */ /* 0x000fc6000f8e00ff */
[----:B------:R-:W-:Y:S02]  /*0da0*/  ISETP.GE.U32.AND.EX P0, PT, R0, R7, PT, P0 ;  /* 0x000000070000720c */ /* 0x000fe40003f06100 */
[----:B------:R-:W-:-:S11]  /*0db0*/  PRMT R0, RZ, 0x7610, R0 ;  /* 0x00007610ff007816 */ /* 0x000fd60000000000 */
[----:B------:R-:W-:Y:S05]  /*0dc0*/  @P0 BRA `(.L_x_11) ;  /* 0x0000000400500947 */ /* 0x000fea0003800000 */
[----:B------:R-:W-:Y:S01]  /*0dd0*/  ULDC.64 UR18, c[0x0][0x628] ;  /* 0x00018a0000127ab9 */ /* 0x000fe20000000a00 */
[C---:B------:R-:W-:Y:S01]  /*0de0*/  R2UR UR20, R16.reuse ;  /* 0x00000000101472ca */ /* 0x040fe200000e0000 */
[----:B------:R-:W-:Y:S01]  /*0df0*/  ULDC UR16, c[0x0][0x630] ;  /* 0x00018c0000107ab9 */ /* 0x000fe20000000800 */
[----:B------:R-:W-:Y:S02]  /*0e00*/  ISETP.NE.U32.AND P0, PT, RZ, UR18, PT ;  /* 0x00000012ff007c0c */ /* 0x000fe4000bf05070 */
[----:B------:R-:W-:Y:S02]  /*0e10*/  R2UR UR4, R16 ;  /* 0x00000000100472ca */ /* 0x000fe400000e0000 */
[----:B------:R-:W-:Y:S02]  /*0e20*/  ISETP.NE.AND.EX P0, PT, RZ, UR19, PT, P0 ;  /* 0x00000013ff007c0c */ /* 0x000fe4000bf05300 */
[----:B------:R-:W-:-:S11]  /*0e30*/  R2UR UR5, R17 ;  /* 0x00000000110572ca */ /* 0x000fd600000e0000 */
[----:B------:R-:W-:Y:S05]  /*0e40*/  @!P0 BRA `(.L_x_12) ;  /* 0x0000000000308947 */ /* 0x000fea0003800000 */
[----:B------:R-:W-:Y:S01]  /*0e50*/  R2UR UR4, R16 ;  /* 0x00000000100472ca */ /* 0x000fe200000e0000 */
[----:B------:R-:W-:Y:S01]  /*0e60*/  ULDC UR12, c[0x0][0x634] ;  /* 0x00018d00000c7ab9 */ /* 0x000fe20000000800 */
[----:B------:R-:W-:-:S11]  /*0e70*/  R2UR UR15, R17 ;  /* 0x00000000110f72ca */ /* 0x000fd600000e0000 */
[----:B------:R-:W-:-:S04]  /*0e80*/  UIADD3 UR12, UP1, UR4, UR12, URZ ;  /* 0x0000000c040c7290 */ /* 0x000fc8000ff3e03f */
[----:B------:R-:W-:-:S04]  /*0e90*/  UIADD3.X UR15, URZ, UR15, URZ, UP1, !UPT ;  /* 0x0000000f3f0f7290 */ /* 0x000fc80008ffe43f */
[----:B------:R-:W-:-:S04]  /*0ea0*/  UIMAD.WIDE.U32 UR4, UR15, UR18, URZ ;  /* 0x000000120f0472a5 */ /* 0x000fc8000f8e003f */
[----:B------:R-:W-:Y:S02]  /*0eb0*/  UIMAD.WIDE.U32 UR10, UP1, UR12, UR19, UR4 ;  /* 0x000000130c0a72a5 */ /* 0x000fe4000f820004 */
[----:B------:R-:W-:Y:S02]  /*0ec0*/  UIMAD.WIDE.U32 UR4, UR12, UR18, URZ ;  /* 0x000000120c0472a5 */ /* 0x000fe4000f8e003f */
[----:B------:R-:W-:Y:S02]  /*0ed0*/  UIADD3.X UR13, URZ, URZ, URZ, UP1, !UPT ;  /* 0x0000003f3f0d7290 */ /* 0x000fe40008ffe43f */
[----:B------:R-:W-:Y:S01]  /*0ee0*/  UIADD3 URZ, UP1, UR5, UR10, URZ ;  /* 0x0000000a053f7290 */ /* 0x000fe2000ff3e03f */
[----:B------:R-:W-:-:S03]  /*0ef0*/  UMOV UR12, UR11 ;  /* 0x0000000b000c7c82 */ /* 0x000fc60008000000 */
[----:B------:R-:W-:-:S12]  /*0f00*/  UIMAD.WIDE.U32.X UR4, UR15, UR19, UR12, UP1 ;  /* 0x000000130f0472a5 */ /* 0x000fd800088e040c */
.L_x_12:
[----:B------:R-:W-:Y:S01]  /*0f10*/  USHF.R.U64 UR4, UR4, UR16, UR5 ;  /* 0x0000001004047299 */ /* 0x000fe20008001205 */
[----:B------:R-:W-:Y:S01]  /*0f20*/  R2UR UR11, R17 ;  /* 0x00000000110b72ca */ /* 0x000fe200000e0000 */
[----:B------:R-:W-:Y:S02]  /*0f30*/  USHF.R.U32.HI UR5, URZ, UR16, UR5 ;  /* 0x000000103f057299 */ /* 0x000fe40008011605 */
[----:B------:R-:W-:Y:S01]  /*0f40*/  UIADD3 UR12, UP1, URZ, -UR4, URZ ;  /* 0x800000043f0c7290 */ /* 0x000fe2000ff3e03f */
[----:B------:R-:W-:Y:S01]  /*0f50*/  ULDC.64 UR18, c[0x0][0x620] ;  /* 0x0001880000127ab9 */ /* 0x000fe20000000a00 */
[----:B------:R-:W-:Y:S02]  /*0f60*/  UISETP.NE.AND UP2, UPT, UR40, URZ, UPT ;  /* 0x0000003f2800728c */ /* 0x000fe4000bf45270 */
[----:B------:R-:W-:Y:S01]  /*0f70*/  UIADD3.X UR5, URZ, ~UR5, URZ, UP1, !UPT ;  /* 0x800000053f057290 */ /* 0x000fe20008ffe43f */
[----:B------:R-:W-:Y:S01]  /*0f80*/  UMOV UR10, UR20 ;  /* 0x00000014000a7c82 */ /* 0x000fe20008000000 */
[----:B------:R-:W-:-:S02]  /*0f90*/  ULDC UR13, c[0x0][0x618] ;  /* 0x00018600000d7ab9 */ /* 0x000fc40000000800 */
[----:B------:R-:W-:Y:S02]  /*0fa0*/  UIMAD UR5, UR5, UR18, URZ ;  /* 0x00000012050572a4 */ /* 0x000fe4000f8e023f */
[----:B------:R-:W-:Y:S02]  /*0fb0*/  UIMAD.WIDE.U32 UR10, UR12, UR18, UR10 ;  /* 0x000000120c0a72a5 */ /* 0x000fe4000f8e000a */
[----:B------:R-:W-:Y:S02]  /*0fc0*/  UIMAD UR12, UR12, UR19, UR5 ;  /* 0x000000130c0c72a4 */ /* 0x000fe4000f8e0205 */
[----:B------:R-:W-:Y:S02]  /*0fd0*/  @UP2 UIMAD UR7, UR17, UR9, UR8 ;  /* 0x00000009110722a4 */ /* 0x000fe4000f8e0208 */
[----:B------:R-:W-:Y:S01]  /*0fe0*/  UIADD3 UR11, UR11, UR12, URZ ;  /* 0x0000000c0b0b7290 */ /* 0x000fe2000fffe03f */
[----:B------:R-:W-:Y:S01]  /*0ff0*/  ULDC.64 UR8, c[0x0][0x640] ;  /* 0x0001900000087ab9 */ /* 0x000fe20000000a00 */
[----:B------:R-:W-:-:S02]  /*1000*/  ULDC UR15, c[0x0][0x608] ;  /* 0x00018200000f7ab9 */ /* 0x000fc40000000800 */
[----:B------:R-:W-:Y:S01]  /*1010*/  USHF.R.U64 UR20, UR10, UR13, UR11 ;  /* 0x0000000d0a147299 */ /* 0x000fe2000800120b */
[----:B------:R-:W-:Y:S01]  /*1020*/  ISETP.NE.U32.AND P0, PT, RZ, UR8, PT ;  /* 0x00000008ff007c0c */ /* 0x000fe2000bf05070 */
[----:B------:R-:W-:Y:S01]  /*1030*/  USHF.R.U32.HI UR11, URZ, UR13, UR11 ;  /* 0x0000000d3f0b7299 */ /* 0x000fe2000801160b */
[----:B------:R-:W-:Y:S02]  /*1040*/  ULDC UR21, c[0x0][0x658] ;  /* 0x0001960000157ab9 */ /* 0x000fe40000000800 */
[----:B------:R-:W-:Y:S01]  /*1050*/  ISETP.NE.AND.EX P0, PT, RZ, UR9, PT, P0 ;  /* 0x00000009ff007c0c */ /* 0x000fe2000bf05300 */
[----:B------:R-:W-:Y:S02]  /*1060*/  USHF.R.U64 UR25, UR20, UR15, UR11 ;  /* 0x0000000f14197299 */ /* 0x000fe4000800120b */
[----:B------:R-:W-:Y:S01]  /*1070*/  USHF.R.U32.HI UR11, URZ, UR15, UR11 ;  /* 0x0000000f3f0b7299 */ /* 0x000fe2000801160b */
[----:B------:R-:W-:Y:S01]  /*1080*/  UMOV UR10, 0xffffffff ;  /* 0xffffffff000a7882 */ /* 0x000fe20000000000 */
[----:B------:R-:W-:Y:S01]  /*1090*/  ULDC UR5, c[0x0][0x600] ;  /* 0x0001800000057ab9 */ /* 0x000fe20000000800 */
[----:B------:R-:W-:-:S02]  /*10a0*/  USHF.L.U32 UR10, UR10, UR21, URZ ;  /* 0x000000150a0a7299 */ /* 0x000fc4000800063f */
[----:B------:R-:W-:Y:S02]  /*10b0*/  USHF.R.U64 UR26, UR25, UR21, UR11 ;  /* 0x00000015191a7299 */ /* 0x000fe4000800120b */
[----:B------:R-:W-:Y:S02]  /*10c0*/  ULOP3.LUT UR15, URZ, UR10, URZ, 0x33, !UPT ;  /* 0x0000000a3f0f7292 */ /* 0x000fe4000f8e333f */
[----:B------:R-:W-:Y:S02]  /*10d0*/  UIADD3 UR19, UR5, -0x1, URZ ;  /* 0xffffffff05137890 */ /* 0x000fe4000fffe03f */
[----:B------:R-:W-:Y:S01]  /*10e0*/  USHF.R.U32.HI UR11, URZ, UR21, UR11 ;  /* 0x000000153f0b7299 */ /* 0x000fe2000801160b */
[----:B------:R-:W-:Y:S01]  /*10f0*/  ULDC UR22, c[0x0][0x648] ;  /* 0x0001920000167ab9 */ /* 0x000fe20000000800 */
[----:B------:R-:W-:Y:S01]  /*1100*/  ULDC UR23, c[0x0][0x638] ;  /* 0x00018e0000177ab9 */ /* 0x000fe20000000800 */
[----:B------:R-:W-:Y:S01]  /*1110*/  UMOV UR24, 0x1 ;  /* 0x0000000100187882 */ /* 0x000fe20000000000 */
[----:B------:R-:W-:Y:S01]  /*1120*/  UMOV UR10, UR26 ;  /* 0x0000001a000a7c82 */ /* 0x000fe20008000000 */
[----:B------:R-:W-:Y:S07]  /*1130*/  @!P0 BRA `(.L_x_13) ;  /* 0x0000000000308947 */ /* 0x000fee0003800000 */
[----:B------:R-:W-:Y:S02]  /*1140*/  ULDC UR16, c[0x0][0x64c] ;  /* 0x0001930000107ab9 */ /* 0x000fe40000000800 */
        /* <DEDUP_REMOVED lines=8> */
[----:B------:R-:W-:-:S07]  /*11d0*/  UIMAD.WIDE.U32.X UR8, UR18, UR9, UR16, UP1 ;  /* 0x00000009120872a5 */ /* 0x000fce00088e0410 */
[----:B------:R-:W-:Y:S01]  /*11e0*/  UMOV UR10, UR8 ;  /* 0x00000008000a7c82 */ /* 0x000fe20008000000 */
[----:B------:R-:W-:-:S05]  /*11f0*/  UMOV UR11, UR9 ;  /* 0x00000009000b7c82 */ /* 0x000fca0008000000 */
.L_x_13:
[----:B------:R-:W-:Y:S01]  /*1200*/  USHF.R.U64 UR9, UR10, UR22, UR11 ;  /* 0x000000160a097299 */ /* 0x000fe2000800120b */
[----:B------:R-:W-:Y:S01]  /*1210*/  IMAD.MOV.U32 R0, RZ, RZ, 0x1 ;  /* 0x00000001ff007424 */ /* 0x000fe200078e00ff */
[----:B------:R-:W-:Y:S01]  /*1220*/  USHF.L.U32 UR8, UR24, UR21, URZ ;  /* 0x0000001518087299 */ /* 0x000fe2000800063f */
[----:B------:R-:W-:Y:S01]  /*1230*/  IMAD.U32 R19, RZ, RZ, UR4 ;  /* 0x00000004ff137e24 */ /* 0x000fe2000f8e00ff */
[----:B------:R-:W-:Y:S02]  /*1240*/  ULOP3.LUT UR15, UR25, UR15, URZ, 0xc0, !UPT ;  /* 0x0000000f190f7292 */ /* 0x000fe4000f8ec03f */
[----:B------:R-:W-:Y:S02]  /*1250*/  UIADD3 UR10, -UR9, URZ, URZ ;  /* 0x0000003f090a7290 */ /* 0x000fe4000fffe13f */
[----:B------:R-:W-:Y:S02]  /*1260*/  UIMAD UR15, UR8, UR9, UR15 ;  /* 0x00000009080f72a4 */ /* 0x000fe4000f8e020f */
[----:B------:R-:W-:-:S02]  /*1270*/  ULOP3.LUT UR19, UR20, UR19, URZ, 0xc0, !UPT ;  /* 0x0000001314137292 */ /* 0x000fc4000f8ec03f */
[----:B------:R-:W-:Y:S01]  /*1280*/  UIMAD UR8, UR10, UR23, UR26 ;  /* 0x000000170a0872a4 */ /* 0x000fe2000f8e021a */
[----:B------:R-:W-:Y:S01]  /*1290*/  ULDC UR9, c[0x0][0x610] ;  /* 0x0001840000097ab9 */ /* 0x000fe20000000800 */
[----:B------:R-:W-:Y:S02]  /*12a0*/  UISETP.NE.AND UP1, UPT, UR40, URZ, UPT ;  /* 0x0000003f2800728c */ /* 0x000fe4000bf25270 */
[----:B------:R-:W-:Y:S02]  /*12b0*/  UIMAD UR7, UR15, UR9, UR7 ;  /* 0x000000090f0772a4 */ /* 0x000fe4000f8e0207 */
[----:B------:R-:W-:-:S04]  /*12c0*/  UIMAD UR8, UR8, UR5, UR19 ;  /* 0x00000005080872a4 */ /* 0x000fc8000f8e0213 */
[----:B------:R-:W-:Y:S02]  /*12d0*/  USEL UR5, UR8, UR7, !UP1 ;  /* 0x0000000708057287 */ /* 0x000fe4000c800000 */
[----:B------:R-:W-:-:S04]  /*12e0*/  USEL UR7, UR7, UR8, !UP1 ;  /* 0x0000000807077287 */ /* 0x000fc8000c800000 */
[----:B------:R-:W-:Y:S02]  /*12f0*/  IMAD.U32 R2, RZ, RZ, UR5 ;  /* 0x00000005ff027e24 */ /* 0x000fe4000f8e00ff */
[----:B------:R-:W-:-:S07]  /*1300*/  IMAD.U32 R18, RZ, RZ, UR7 ;  /* 0x00000007ff127e24 */ /* 0x000fce000f8e00ff */
.L_x_11:
[----:B------:R-:W-:Y:S05]  /*1310*/  @!P2 BRA `(.L_x_14) ;  /* 0x00000000000ca947 */ /* 0x000fea0003800000 */
[----:B------:R-:W-:Y:S01]  /*1320*/  UCGABAR_WAIT ;  /* 0x0000000000007dc7 */ /* 0x000fe20008000000 */
[----:B------:R-:W-:Y:S01]  /*1330*/  CCTL.IVALL ;  /* 0x00000000ff00798f */ /* 0x000fe20002000000 */
[----:B------:R-:W-:Y:S05]  /*1340*/  BRA `(.L_x_15) ;  /* 0x0000000000047947 */ /* 0x000fea0003800000 */
.L_x_14:
[----:B------:R-:W-:Y:S06]  /*1350*/  BAR.SYNC.DEFER_BLOCKING 0x0 ;  /* 0x0000000000007b1d */ /* 0x000fec0000010000 */
.L_x_15:
[----:B------:R-:W-:Y:S02]  /*1360*/  ULDC UR4, c[0x0][0x28c] ;  /* 0x0000a30000047ab9 */ /* 0x000fe40000000800 */
[----:B------:R-:W-:-:S04]  /*1370*/  UIADD3 UR4, UR4, 0x7f, URZ ;  /* 0x0000007f04047890 */ /* 0x000fc8000fffe03f */
[----:B------:R-:W-:-:S04]  /*1380*/  USHF.R.S32.HI UR5, URZ, 0x1f, UR4 ;  /* 0x0000001f3f057899 */ /* 0x000fc80008011404 */
[----:B------:R-:W-:-:S04]  /*1390*/  ULEA.HI UR5, UR5, UR4, URZ, 0x7 ;  /* 0x0000000405057291 */ /* 0x000fc8000f8f383f */
[----:B------:R-:W-:Y:S01]  /*13a0*/  USHF.R.S32.HI UR37, URZ, 0x7, UR5 ;  /* 0x000000073f257899 */ /* 0x000fe20008011405 */
[----:B------:R-:W-:Y:S11]  /*13b0*/  @!P3 BRA `(.L_x_16) ;  /* 0x0000009400d8b947 */ /* 0x000ff60003800000 */
[----:B------:R-:W-:-:S06]  /*13c0*/  UISETP.GT.U32.AND UP1, UPT, UR14, 0x1, UPT ;  /* 0x000000010e00788c */ /* 0x000fcc000bf24070 */
[----:B------:R-:W-:-:S13]  /*13d0*/  PLOP3.LUT P0, PT, PT, PT, UP1, 0x80, 0x0 ;  /* 0x000000000000781c */ /* 0x000fda0003f0f018 */
[----:B------:R-:W-:Y:S05]  /*13e0*/  @P0 EXIT ;  /* 0x000000000000094d */ /* 0x000fea0003800000 */
.L_x_17:
[----:B------:R-:W-:-:S08]  /*13f0*/  NOP ;  /* 0x0000000000007918 */ /* 0x000fd00000000000 */
[----:B------:R-:W0:Y:S02]  /*1400*/  USETMAXREG.TRY_ALLOC.CTAPOOL UP1, 0xe8 ;  /* 0x000000e8000079c8 */ /* 0x000e240008020600 */
[----:B0-----:R-:W-:-:S13]  /*1410*/  PLOP3.LUT P0, PT, PT, PT, UP1, 0x80, 0x0 ;  /* 0x000000000000781c */ /* 0x001fda0003f0f018 */
[----:B------:R-:W-:Y:S05]  /*1420*/  @!P0 BRA `(.L_x_17) ;  /* 0xfffffffc00f08947 */ /* 0x000fea000383ffff */
[----:B------:R-:W-:-:S13]  /*1430*/  LOP3.LUT P0, RZ, R0, 0xff, RZ, 0xc0, !PT ;  /* 0x000000ff00ff7812 */ /* 0x000fda000780c0ff */
[----:B------:R-:W-:Y:S05]  /*1440*/  @!P0 EXIT ;  /* 0x000000000000894d */ /* 0x000fea0003800000 */
[----:B------:R-:W0:Y:S01]  /*1450*/  S2UR UR5, SR_CgaCtaId ;  /* 0x00000000000579c3 */ /* 0x000e220000008800 */
[----:B------:R-:W-:Y:S01]  /*1460*/  VIADD R5, R5, 0xffffffff ;  /* 0xffffffff05057836 */ /* 0x000fe20000000000 */
[CC--:B------:R-:W-:Y:S01]  /*1470*/  LEA.HI R0, R9.reuse, R4.reuse, RZ, 0x2 ;  /* 0x0000000409007211 */ /* 0x0c0fe200078f10ff */
[----:B------:R-:W-:Y:S01]  /*1480*/  UMOV UR43, 0x400 ;  /* 0x00000400002b7882 */ /* 0x000fe20000000000 */
[----:B------:R-:W-:Y:S01]  /*1490*/  LEA.HI R9, R9, R4, RZ, 0x5 ;  /* 0x0000000409097211 */ /* 0x000fe200078f28ff */
[----:B------:R-:W-:Y:S01]  /*14a0*/  USHF.R.U32.HI UR4, URZ, 0x1, UR37 ;  /* 0x000000013f047899 */ /* 0x000fe20008011625 */
[----:B------:R-:W-:Y:S01]  /*14b0*/  R2UR UR45, R5 ;  /* 0x00000000052d72ca */ /* 0x000fe200000e0000 */
[----:B------:R-:W-:Y:S01]  /*14c0*/  ULOP3.LUT UR44, UR37, 0x1, URZ, 0xc0, !UPT ;  /* 0x00000001252c7892 */ /* 0x000fe2000f8ec03f */
[--C-:B------:R-:W-:Y:S01]  /*14d0*/  SHF.R.S32.HI R154, RZ, 0x2, R0.reuse ;  /* 0x00000002ff9a7819 */ /* 0x100fe20000011400 */
[----:B------:R-:W-:Y:S01]  /*14e0*/  UISETP.LT.AND UP1, UPT, UR37, 0x1, UPT ;  /* 0x000000012500788c */ /* 0x000fe2000bf21270 */
[----:B------:R-:W-:Y:S01]  /*14f0*/  SHF.R.S32.HI R3, RZ, 0x1f, R0 ;  /* 0x0000001fff037819 */ /* 0x000fe20000011400 */
[----:B------:R-:W-:Y:S01]  /*1500*/  ULOP3.LUT UR4, UR4, 0x1, URZ, 0xc0, !UPT ;  /* 0x0000000104047892 */ /* 0x000fe2000f8ec03f */
[----:B------:R-:W-:Y:S01]  /*1510*/  SHF.R.S32.HI R9, RZ, 0x5, R9 ;  /* 0x00000005ff097819 */ /* 0x000fe20000011409 */
[----:B------:R-:W-:Y:S01]  /*1520*/  ULDC UR6, c[0x0][0x284] ;  /* 0x0000a10000067ab9 */ /* 0x000fe20000000800 */
[----:B------:R-:W-:Y:S01]  /*1530*/  LEA.HI R3, R3, R154, RZ, 0x3 ;  /* 0x0000009a03037211 */ /* 0x000fe200078f18ff */
[----:B------:R-:W-:Y:S01]  /*1540*/  USEL UR44, UR44, URZ, !UP0 ;  /* 0x0000003f2c2c7287 */ /* 0x000fe2000c000000 */
[----:B------:R-:W-:Y:S01]  /*1550*/  LOP3.LUT R153, R0, 0xfffffffc, RZ, 0xc0, !PT ;  /* 0xfffffffc00997812 */ /* 0x000fe200078ec0ff */
[----:B------:R-:W-:Y:S01]  /*1560*/  USEL UR47, UR37, 0x1, UP1 ;  /* 0x00000001252f7887 */ /* 0x000fe20008800000 */
[----:B------:R-:W-:Y:S01]  /*1570*/  LOP3.LUT R3, R3, 0xfffffff8, RZ, 0xc0, !PT ;  /* 0xfffffff803037812 */ /* 0x000fe200078ec0ff */
[----:B------:R-:W-:Y:S01]  /*1580*/  USHF.L.U32 UR45, UR45, 0x3, URZ ;  /* 0x000000032d2d7899 */ /* 0x000fe2000800063f */
[----:B------:R-:W-:Y:S01]  /*1590*/  ISETP.NE.AND P0, PT, R5, RZ, PT ;  /* 0x000000ff0500720c */ /* 0x000fe20003f05270 */
[----:B------:R-:W-:Y:S01]  /*15a0*/  UISETP.EQ.U32.AND UP0, UPT, UR4, 0x1, !UP0 ;  /* 0x000000010400788c */ /* 0x000fe2000c702070 */
[----:B------:R-:W-:Y:S01]  /*15b0*/  IMAD.IADD R153, R4, 0x1, -R153 ;  /* 0x0000000104997824 */ /* 0x000fe200078e0a99 */
[----:B------:R-:W-:Y:S01]  /*15c0*/  ULOP3.LUT UR36, UR42, 0x1, URZ, 0xfc, !UPT ;  /* 0x000000012a247892 */ /* 0x000fe2000f8efc3f */
[----:B------:R-:W-:Y:S01]  /*15d0*/  IMAD.IADD R154, R154, 0x1, -R3 ;  /* 0x000000019a9a7824 */ /* 0x000fe200078e0a03 */
[----:B0-----:R-:W-:Y:S01]  /*15e0*/  ULEA UR43, UR5, UR43, 0x18 ;  /* 0x0000002b052b7291 */ /* 0x001fe2000f8ec03f */
[----:B------:R-:W-:Y:S01]  /*15f0*/  IMAD.U32 R157, RZ, RZ, UR45 ;  /* 0x0000002dff9d7e24 */ /* 0x000fe2000f8e00ff */
[----:B------:R-:W-:Y:S01]  /*1600*/  SEL R170, RZ, 0x1, P0 ;  /* 0x00000001ffaa7807 */ /* 0x000fe20000000000 */
[--C-:B------:R-:W-:Y:S01]  /*1610*/  IMAD R161, R9, -0x10, -R154.reuse ;  /* 0xfffffff009a17824 */ /* 0x100fe200078e0a9a */
[----:B------:R-:W-:Y:S01]  /*1620*/  UIADD3 UR46, UR43, 0x30, URZ ;  /* 0x000000302b2e7890 */ /* 0x000fe2000fffe03f */
[--C-:B------:R-:W-:Y:S01]  /*1630*/  SHF.R.S32.HI R155, RZ, 0x1f, R154.reuse ;  /* 0x0000001fff9b7819 */ /* 0x100fe2000001149a */
[----:B------:R-:W-:Y:S01]  /*1640*/  UIADD3 UR47, -UR47, UR37, URZ ;  /* 0x000000252f2f7290 */ /* 0x000fe2000fffe13f */
[----:B------:R-:W-:Y:S01]  /*1650*/  LOP3.LUT R159, R157, 0x8, RZ, 0xc0, !PT ;  /* 0x000000089d9f7812 */ /* 0x000fe200078ec0ff */
[----:B------:R-:W-:Y:S01]  /*1660*/  VIADD R161, R161, UR6 ;  /* 0x00000006a1a17c36 */ /* 0x000fe20008000000 */
[----:B------:R-:W-:Y:S01]  /*1670*/  LOP3.LUT R157, R157, 0x8, RZ, 0xc, !PT ;  /* 0x000000089d9d7812 */ /* 0x000fe200078e0cff */
[----:B------:R-:W-:Y:S01]  /*1680*/  IMAD.U32 R156, RZ, RZ, UR46 ;  /* 0x0000002eff9c7e24 */ /* 0x000fe2000f8e00ff */
[----:B------:R-:W-:Y:S01]  /*1690*/  LOP3.LUT R159, R159, 0x18, RZ, 0x3c, !PT ;  /* 0x000000189f9f7812 */ /* 0x000fe200078e3cff */
[----:B------:R-:W-:Y:S01]  /*16a0*/  IMAD.WIDE R154, R9, 0x10, R154 ;  /* 0x00000010099a7825 */ /* 0x000fe200078e029a */
[----:B------:R-:W-:-:S03]  /*16b0*/  USEL UR48, URZ, 0x1, !UP0 ;  /* 0x000000013f307887 */ /* 0x000fc6000c000000 */
[----:B------:R-:W-:-:S09]  /*16c0*/  VIADD R158, R156, UR45 ;  /* 0x0000002d9c9e7c36 */ /* 0x000fd20008000000 */
.L_x_293:
[----:B------:R-:W-:Y:S01]  /*16d0*/  SHF.L.U32 R3, R170, 0x1f, RZ ;  /* 0x0000001faa037819 */ /* 0x000fe200000006ff */
[----:B------:R-:W-:Y:S02]  /*16e0*/  ULDC UR4, c[0x0][0x28c] ;  /* 0x0000a30000047ab9 */ /* 0x000fe40000000800 */
[----:B------:R-:W-:Y:S01]  /*16f0*/  ISETP.LT.AND P1, PT, RZ, UR4, PT ;  /* 0x00000004ff007c0c */ /* 0x000fe2000bf21270 */
[----:B------:R-:W0:Y:S02]  /*1700*/  SYNCS.PHASECHK.TRANS64.TRYWAIT P0, [R156+UR45], R3 ;  /* 0x000000039c0075a7 */ /* 0x000e24000800016d */
[----:B01234-:R-:W-:Y:S10]  /*1710*/  @!P0 BRA `(.L_x_18) ;  /* 0x000000a000fc8947 */ /* 0x01fff40003800000 */
.L_x_313:
[----:B------:R-:W-:Y:S05]  /*1720*/  @P1 BRA `(.L_x_19) ;  /* 0x0000000000401947 */ /* 0x000fea0003800000 */
[----:B------:R-:W-:Y:S01]  /*1730*/  MOV R0, 0x0 ;  /* 0x0000000000007802 */ /* 0x000fe20000000f00 */
[----:B------:R-:W-:Y:S01]  /*1740*/  ULDC.64 UR4, c[0x4][0x68] ;  /* 0x01001a0000047ab9 */ /* 0x000fe20000000a00 */
[----:B------:R-:W-:Y:S01]  /*1750*/  ULDC.64 UR6, c[0x4][0x8] ;  /* 0x0100020000067ab9 */ /* 0x000fe20000000a00 */
[----:B------:R-:W-:Y:S01]  /*1760*/  IMAD.U32 R4, RZ, RZ, UR4 ;  /* 0x00000004ff047e24 */ /* 0x000fe2000f8e00ff */
[----:B------:R1:W2:Y:S01]  /*1770*/  LDC.64 R14, c[0x4][R0] ;  /* 0x01000000000e7b82 */ /* 0x0002a20000000a00 */
[----:B------:R-:W-:Y:S01]  /*1780*/  IMAD.U32 R5, RZ, RZ, UR5 ;  /* 0x00000005ff057e24 */ /* 0x000fe2000f8e00ff */
[----:B------:R-:W-:Y:S01]  /*1790*/  ULDC.64 UR4, c[0x4][0x70] ;  /* 0x01001c0000047ab9 */ /* 0x000fe20000000a00 */
[----:B------:R-:W-:Y:S02]  /*17a0*/  IMAD.U32 R10, RZ, RZ, UR6 ;  /* 0x00000006ff0a7e24 */ /* 0x000fe4000f8e00ff */
[----:B------:R-:W-:Y:S02]  /*17b0*/  IMAD.U32 R6, RZ, RZ, UR4 ;  /* 0x00000004ff067e24 */ /* 0x000fe4000f8e00ff */
[----:B------:R-:W-:-:S02]  /*17c0*/  IMAD.U32 R7, RZ, RZ, UR5 ;  /* 0x00000005ff077e24 */ /* 0x000fc4000f8e00ff */
[----:B------:R-:W-:Y:S02]  /*17d0*/  IMAD.U32 R11, RZ, RZ, UR7 ;  /* 0x00000007ff0b7e24 */ /* 0x000fe4000f8e00ff */
[----:B------:R-:W-:Y:S02]  /*17e0*/  IMAD.MOV.U32 R8, RZ, RZ, 0x1e1 ;  /* 0x000001e1ff087424 */ /* 0x000fe400078e00ff */
[----:B------:R-:W-:Y:S02]  /*17f0*/  IMAD.MOV.U32 R12, RZ, RZ, 0x1 ;  /* 0x00000001ff0c7424 */ /* 0x000fe400078e00ff */
[----:B-1----:R-:W-:-:S07]  /*1800*/  IMAD.MOV.U32 R13, RZ, RZ, RZ ;  /* 0x000000ffff0d7224 */ /* 0x002fce00078e00ff */
[----:B------:R-:W-:-:S07]  /*1810*/  LEPC R20, `(.L_x_19) ;  /* 0x000000001014794e */ /* 0x000fce0000000000 */
[----:B0-2--5:R-:W-:Y:S05]  /*1820*/  CALL.ABS.NOINC R14 ;  /* 0x000000000e007343 */ /* 0x025fea0003c00000 */
.L_x_19:
[----:B------:R-:W-:-:S05]  /*1830*/  IMAD.U32 R0, RZ, RZ, UR36 ;  /* 0x00000024ff007e24 */ /* 0x000fca000f8e00ff */
[----:B------:R-:W-:-:S13]  /*1840*/  ISETP.NE.AND P0, PT, R0, 0x3, PT ;  /* 0x000000030000780c */ /* 0x000fda0003f05270 */
[----:B------:R-:W-:Y:S05]  /*1850*/  @!P0 BRA `(.L_x_20) ;  /* 0x0000000000048947 */ /* 0x000fea0003800000 */
[----:B------:R-:W-:Y:S01]  /*1860*/  BPT.TRAP 0x1 ;  /* 0x000000040000795c */ /* 0x000fe20000300000 */
.L_x_20:
[----:B0-----:R-:W-:Y:S02]  /*1870*/  IMAD.U32 R3, RZ, RZ, UR44 ;  /* 0x0000002cff037e24 */ /* 0x001fe4000f8e00ff */
[----:B------:R-:W-:-:S03]  /*1880*/  IMAD.U32 R0, RZ, RZ, UR48 ;  /* 0x00000030ff007e24 */ /* 0x000fc6000f8e00ff */
[----:B------:R-:W-:Y:S02]  /*1890*/  LEA R3, R3, UR43, 0x3 ;  /* 0x0000002b03037c11 */ /* 0x000fe4000f8e18ff */
[----:B------:R-:W-:-:S04]  /*18a0*/  SHF.L.U32 R0, R0, 0x1f, RZ ;  /* 0x0000001f00007819 */ /* 0x000fc800000006ff */
[----:B------:R0:W1:Y:S01]  /*18b0*/  SYNCS.PHASECHK.TRANS64.TRYWAIT P1, [R3+URZ], R0 ;  /* 0x00000000030075a7 */ /* 0x000062000802017f */
[----:B------:R-:W-:Y:S05]  /*18c0*/  @!P0 BRA `(.L_x_21) ;  /* 0x0000000000048947 */ /* 0x000fea0003800000 */
[----:B------:R-:W-:Y:S01]  /*18d0*/  BPT.TRAP 0x1 ;  /* 0x000000040000795c */ /* 0x000fe20000300000 */
.L_x_21:
[----:B------:R-:W-:-:S05]  /*18e0*/  IMAD.U32 R4, RZ, RZ, UR47 ;  /* 0x0000002fff047e24 */ /* 0x000fca000f8e00ff */
[----:B------:R-:W-:Y:S01]  /*18f0*/  ISETP.GE.AND P2, PT, R4, 0x1, PT ;  /* 0x000000010400780c */ /* 0x000fe20003f46270 */
[----:B-1----:R-:W-:-:S12]  /*1900*/  @P1 BRA `(.L_x_22) ;  /* 0x0000000000081947 */ /* 0x002fd80003800000 */
[----:B------:R-:W1:Y:S02]  /*1910*/  SYNCS.PHASECHK.TRANS64.TRYWAIT P1, [R3+URZ], R0 ;  /* 0x00000000030075a7 */ /* 0x000e64000802017f */
[----:B-1----:R-:W-:Y:S05]  /*1920*/  @!P1 BRA `(.L_x_23) ;  /* 0x000000a0008c9947 */ /* 0x002fea0003800000 */
.L_x_22:
[----:B------:R-:W-:Y:S05]  /*1930*/  WARPSYNC.ALL ;  /* 0x0000000000007948 */ /* 0x000fea0003800000 */
[----:B------:R-:W-:Y:S01]  /*1940*/  UIADD3 UR4, UR43, 0x100, URZ ;  /* 0x000001002b047890 */ /* 0x000fe2000fffe03f */
[----:B------:R-:W-:Y:S01]  /*1950*/  WARPGROUP.ARRIVE ;  /* 0x00000000000079c5 */ /* 0x000fe20000000000 */
[----:B------:R-:W-:Y:S02]  /*1960*/  UIADD3 UR5, UR43, 0x8100, URZ ;  /* 0x000081002b057890 */ /* 0x000fe4000fffe03f */
[----:B------:R-:W-:Y:S02]  /*1970*/  USHF.R.U32.HI UR4, URZ, 0x4, UR4 ;  /* 0x000000043f047899 */ /* 0x000fe40008011604 */
[----:B------:R-:W-:-:S02]  /*1980*/  USHF.R.U32.HI UR5, URZ, 0x4, UR5 ;  /* 0x000000043f057899 */ /* 0x000fc40008011605 */
[----:B------:R-:W-:Y:S02]  /*1990*/  ULOP3.LUT UR4, UR4, 0x3fff, URZ, 0xc0, !UPT ;  /* 0x00003fff04047892 */ /* 0x000fe4000f8ec03f */
[----:B------:R-:W-:Y:S02]  /*19a0*/  ULOP3.LUT UR5, UR5, 0x3fff, URZ, 0xc0, !UPT ;  /* 0x00003fff05057892 */ /* 0x000fe4000f8ec03f */
[----:B------:R-:W-:Y:S02]  /*19b0*/  ULOP3.LUT UR4, UR4, 0x10000, URZ, 0xfc, !UPT ;  /* 0x0001000004047892 */ /* 0x000fe4000f8efc3f */
[----:B------:R-:W-:Y:S02]  /*19c0*/  ULOP3.LUT UR5, UR5, 0x10000, URZ, 0xfc, !UPT ;  /* 0x0001000005057892 */ /* 0x000fe4000f8efc3f */
[----:B------:R-:W-:Y:S02]  /*19d0*/  ULEA UR7, UR44, UR4, 0xa ;  /* 0x000000042c077291 */ /* 0x000fe4000f8e503f */
[----:B------:R-:W-:Y:S01]  /*19e0*/  ULEA UR6, UR44, UR5, 0xc ;  /* 0x000000052c067291 */ /* 0x000fe2000f8e603f */
[----:B------:R-:W-:Y:S01]  /*19f0*/  UMOV UR9, 0x40000040 ;  /* 0x4000004000097882 */ /* 0x000fe20000000000 */
[----:B------:R-:W-:-:S03]  /*1a00*/  UMOV UR11, 0x40000040 ;  /* 0x40000040000b7882 */ /* 0x000fc60000000000 */
[----:B------:R-:W-:Y:S02]  /*1a10*/  UMOV UR8, UR7 ;  /* 0x0000000700087c82 */ /* 0x000fe40008000000 */
[----:B------:R-:W-:Y:S02]  /*1a20*/  UMOV UR10, UR6 ;  /* 0x00000006000a7c82 */ /* 0x000fe40008000000 */
[----:B------:R-:W-:Y:S01]  /*1a30*/  HGMMA.64x256x16.F32.BF16 R24, gdesc[UR8], RZ, !UPT, gsb0 ;  /* 0x03e00000081879f0 */ /* 0x000fe2000c0018ff */
[----:B------:R-:W-:Y:S02]  /*1a40*/  UIADD3 UR8, UR7, 0x2, URZ ;  /* 0x0000000207087890 */ /* 0x000fe4000fffe03f */
[----:B------:R-:W-:Y:S01]  /*1a50*/  UIADD3 UR10, UR6, 0x2, URZ ;  /* 0x00000002060a7890 */ /* 0x000fe2000fffe03f */
[----:B------:R-:W-:Y:S01]  /*1a60*/  UMOV UR9, 0x40000040 ;  /* 0x4000004000097882 */ /* 0x000fe20000000000 */
[----:B------:R-:W-:Y:S01]  /*1a70*/  UMOV UR11, 0x40000040 ;  /* 0x40000040000b7882 */ /* 0x000fe20000000000 */
[----:B------:R-:W-:-:S02]  /*1a80*/  WARPGROUP.DEPBAR.LE gsb0, 0x0 ;  /* 0x00008000000079c5 */ /* 0x000fc40000010000 */
[----:B------:R-:W-:-:S15]  /*1a90*/  WARPGROUP.ARRIVE ;  /* 0x00000000000079c5 */ /* 0x000fde0000000000 */
[----:B------:R-:W-:-:S05]  /*1aa0*/  NOP ;  /* 0x0000000000007918 */ /* 0x000fca0000000000 */
[----:B------:R-:W-:Y:S01]  /*1ab0*/  HGMMA.64x256x16.F32.BF16 R24, gdesc[UR8], R24, gsb0 ;  /* 0x03e00000081879f0 */ /* 0x000fe20008001818 */
[----:B------:R-:W-:Y:S02]  /*1ac0*/  UIADD3 UR8, UR7, 0x4, URZ ;  /* 0x0000000407087890 */ /* 0x000fe4000fffe03f */
[----:B------:R-:W-:Y:S01]  /*1ad0*/  UIADD3 UR10, UR6, 0x4, URZ ;  /* 0x00000004060a7890 */ /* 0x000fe2000fffe03f */
[----:B------:R-:W-:Y:S01]  /*1ae0*/  UMOV UR9, 0x40000040 ;  /* 0x4000004000097882 */ /* 0x000fe20000000000 */
[----:B------:R-:W-:Y:S01]  /*1af0*/  UMOV UR11, 0x40000040 ;  /* 0x40000040000b7882 */ /* 0x000fe20000000000 */
[----:B------:R-:W-:Y:S02]  /*1b00*/  WARPGROUP.DEPBAR.LE gsb0, 0x0 ;  /* 0x00008000000079c5 */ /* 0x000fe40000010000 */
        /* <DEDUP_REMOVED lines=42> */
[----:B------:R-:W-:Y:S03]  /*1db0*/  HGMMA.64x256x16.F32.BF16 R24, gdesc[UR8], R24, gsb0 ;  /* 0x03e00000081879f0 */ /* 0x000fe60008001818 */
[----:B------:R-:W-:Y:S02]  /*1dc0*/  WARPGROUP.DEPBAR.LE gsb0, 0x0 ;  /* 0x00008000000079c5 */ /* 0x000fe40000010000 */
[----:B------:R-:W-:Y:S05]  /*1dd0*/  @!P2 BRA `(.L_x_24) ;  /* 0x0000000400a4a947 */ /* 0x000fea0003800000 */
[----:B------:R-:W-:Y:S01]  /*1de0*/  UIADD3 UR6, UR44, 0x1, URZ ;  /* 0x000000012c067890 */ /* 0x000fe2000fffe03f */
[----:B01----:R-:W-:Y:S02]  /*1df0*/  IMAD.U32 R0, RZ, RZ, UR47 ;  /* 0x0000002fff007e24 */ /* 0x003fe4000f8e00ff */
[----:B------:R-:W-:Y:S01]  /*1e00*/  IMAD.U32 R3, RZ, RZ, UR44 ;  /* 0x0000002cff037e24 */ /* 0x000fe2000f8e00ff */
[----:B------:R-:W-:-:S04]  /*1e10*/  UISETP.NE.AND UP0, UPT, UR6, 0x2, UPT ;  /* 0x000000020600788c */ /* 0x000fc8000bf05270 */
[----:B------:R-:W-:Y:S02]  /*1e20*/  USEL UR7, URZ, 0x1, UP0 ;  /* 0x000000013f077887 */ /* 0x000fe40008000000 */
[----:B------:R-:W-:Y:S02]  /*1e30*/  USEL UR6, UR6, URZ, UP0 ;  /* 0x0000003f06067287 */ /* 0x000fe40008000000 */
[----:B------:R-:W-:-:S06]  /*1e40*/  ULOP3.LUT UR7, UR48, UR7, URZ, 0x3c, !UPT ;  /* 0x0000000730077292 */ /* 0x000fcc000f8e3c3f */
[----:B------:R-:W-:-:S07]  /*1e50*/  IMAD.U32 R6, RZ, RZ, UR7 ;  /* 0x00000007ff067e24 */ /* 0x000fce000f8e00ff */
.L_x_31:
[----:B------:R-:W-:Y:S05]  /*1e60*/  @!P0 BRA `(.L_x_25) ;  /* 0x0000000000048947 */ /* 0x000fea0003800000 */
[----:B------:R-:W-:Y:S01]  /*1e70*/  BPT.TRAP 0x1 ;  /* 0x000000040000795c */ /* 0x000fe20000300000 */
.L_x_25:
[----:B------:R-:W-:Y:S01]  /*1e80*/  ULEA UR7, UR6, UR43, 0x3 ;  /* 0x0000002b06077291 */ /* 0x000fe2000f8e183f */
[----:B------:R-:W-:-:S08]  /*1e90*/  SHF.L.U32 R4, R6, 0x1f, RZ ;  /* 0x0000001f06047819 */ /* 0x000fd000000006ff */
[----:B------:R0:W1:Y:S01]  /*1ea0*/  SYNCS.PHASECHK.TRANS64.TRYWAIT P1, [UR7], R4 ;  /* 0x00000004ff0075a7 */ /* 0x0000620008020147 */
[----:B------:R-:W-:Y:S05]  /*1eb0*/  @!P0 BRA `(.L_x_26) ;  /* 0x0000000000048947 */ /* 0x000fea0003800000 */
[----:B------:R-:W-:Y:S01]  /*1ec0*/  BPT.TRAP 0x1 ;  /* 0x000000040000795c */ /* 0x000fe20000300000 */
.L_x_26:
[----:B-1----:R-:W-:Y:S05]  /*1ed0*/  @P1 BRA `(.L_x_27) ;  /* 0x0000000000081947 */ /* 0x002fea0003800000 */
[----:B------:R-:W1:Y:S02]  /*1ee0*/  SYNCS.PHASECHK.TRANS64.TRYWAIT P1, [UR7], R4 ;  /* 0x00000004ff0075a7 */ /* 0x000e640008020147 */
[----:B-1----:R-:W-:Y:S05]  /*1ef0*/  @!P1 BRA `(.L_x_28) ;  /* 0x0000009c002c9947 */ /* 0x002fea0003800000 */
.L_x_27:
[----:B------:R-:W-:Y:S01]  /*1f00*/  ULEA UR12, UR6, UR4, 0xa ;  /* 0x00000004060c7291 */ /* 0x000fe2000f8e503f */
[----:B------:R-:W-:Y:S01]  /*1f10*/  WARPGROUP.ARRIVE ;  /* 0x00000000000079c5 */ /* 0x000fe20000000000 */
[----:B------:R-:W-:Y:S01]  /*1f20*/  ULEA UR7, UR6, UR5, 0xc ;  /* 0x0000000506077291 */ /* 0x000fe2000f8e603f */
[----:B------:R-:W-:Y:S01]  /*1f30*/  UMOV UR9, 0x40000040 ;  /* 0x4000004000097882 */ /* 0x000fe20000000000 */
[----:B------:R-:W-:-:S03]  /*1f40*/  UMOV UR11, 0x40000040 ;  /* 0x40000040000b7882 */ /* 0x000fc60000000000 */
[----:B------:R-:W-:Y:S02]  /*1f50*/  UMOV UR8, UR12 ;  /* 0x0000000c00087c82 */ /* 0x000fe40008000000 */
[----:B------:R-:W-:Y:S02]  /*1f60*/  UMOV UR10, UR7 ;  /* 0x00000007000a7c82 */ /* 0x000fe40008000000 */
[----:B------:R-:W-:Y:S01]  /*1f70*/  HGMMA.64x256x16.F32.BF16 R24, gdesc[UR8], R24, gsb0 ;  /* 0x03e00000081879f0 */ /* 0x000fe20008001818 */
        /* <DEDUP_REMOVED lines=58> */
[----:B------:R-:W-:Y:S01]  /*2320*/  BPT.TRAP 0x1 ;  /* 0x000000040000795c */ /* 0x000fe20000300000 */
.L_x_29:
[----:B------:R-:W-:Y:S01]  /*2330*/  ISETP.NE.AND P1, PT, R160, RZ, PT ;  /* 0x000000ffa000720c */ /* 0x000fe20003f25270 */
[----:B------:R-:W-:-:S12]  /*2340*/  UISETP.GT.U32.AND UP0, UPT, UR42, 0x1, UPT ;  /* 0x000000012a00788c */ /* 0x000fd8000bf04070 */
[----:B01----:R-:W-:-:S05]  /*2350*/  @P1 LEA R4, R3, UR43, 0x3 ;  /* 0x0000002b03041c11 */ /* 0x003fca000f8e18ff */
[----:B------:R-:W-:-:S05]  /*2360*/  @P1 VIADD R5, R4, 0x10 ;  /* 0x0000001004051836 */ /* 0x000fca0000000000 */
[----:B------:R-:W-:-:S04]  /*2370*/  @P1 PRMT R5, R152, 0x654, R5 ;  /* 0x0000065498051816 */ /* 0x000fc80000000005 */
[----:B------:R0:W-:Y:S01]  /*2380*/  @P1 SYNCS.ARRIVE.TRANS64.RED.A1T0 RZ, [R5+URZ], RZ ;  /* 0x000000ff05ff19a7 */ /* 0x0001e2000810043f */
[----:B------:R-:W-:-:S13]  /*2390*/  PLOP3.LUT P1, PT, PT, PT, UP0, 0x80, 0x0 ;  /* 0x000000000000781c */ /* 0x000fda0003f2f008 */
[----:B0-----:R-:W-:Y:S05]  /*23a0*/  @P1 BRA `(.L_x_30) ;  /* 0x0000000000041947 */ /* 0x001fea0003800000 */
[----:B------:R-:W-:Y:S01]  /*23b0*/  BPT.TRAP 0x1 ;  /* 0x000000040000795c */ /* 0x000fe20000300000 */
.L_x_30:
[----:B------:R-:W-:Y:S01]  /*23c0*/  UIADD3 UR6, UR6, 0x1, URZ ;  /* 0x0000000106067890 */ /* 0x000fe2000fffe03f */
[C---:B------:R-:W-:Y:S01]  /*23d0*/  ISETP.GT.AND P2, PT, R0.reuse, 0x1, PT ;  /* 0x000000010000780c */ /* 0x040fe20003f44270 */
[----:B------:R-:W-:Y:S02]  /*23e0*/  VIADD R3, R3, 0x1 ;  /* 0x0000000103037836 */ /* 0x000fe40000000000 */
[----:B------:R-:W-:Y:S01]  /*23f0*/  UISETP.NE.AND UP0, UPT, UR6, 0x2, UPT ;  /* 0x000000020600788c */ /* 0x000fe2000bf05270 */
[----:B------:R-:W-:Y:S02]  /*2400*/  VIADD R0, R0, 0xffffffff ;  /* 0xffffffff00007836 */ /* 0x000fe40000000000 */
[C---:B------:R-:W-:Y:S01]  /*2410*/  ISETP.NE.AND P1, PT, R3.reuse, 0x2, PT ;  /* 0x000000020300780c */ /* 0x040fe20003f25270 */
[----:B------:R-:W-:Y:S02]  /*2420*/  USEL UR7, URZ, 0x1, UP0 ;  /* 0x000000013f077887 */ /* 0x000fe40008000000 */
[----:B------:R-:W-:Y:S01]  /*2430*/  USEL UR6, UR6, URZ, UP0 ;  /* 0x0000003f06067287 */ /* 0x000fe20008000000 */
[----:B------:R-:W-:-:S03]  /*2440*/  SEL R3, R3, RZ, P1 ;  /* 0x000000ff03037207 */ /* 0x000fc60000800000 */
[----:B------:R-:W-:Y:S01]  /*2450*/  LOP3.LUT R6, R6, UR7, RZ, 0x3c, !PT ;  /* 0x0000000706067c12 */ /* 0x000fe2000f8e3cff */
[----:B------:R-:W-:Y:S07]  /*2460*/  @P2 BRA `(.L_x_31) ;  /* 0xfffffff8007c2947 */ /* 0x000fee000383ffff */
.L_x_24:
[----:B------:R-:W-:Y:S01]  /*2470*/  ULDC UR4, c[0x0][0x28c] ;  /* 0x0000a30000047ab9 */ /* 0x000fe20000000800 */
[----:B------:R2:W-:Y:S01]  /*2480*/  SYNCS.ARRIVE.TRANS64.A1T0 RZ, [R157+UR46], RZ ;  /* 0x000000ff9dff79a7 */ /* 0x0005e2000810002e */
[----:B------:R-:W-:-:S06]  /*2490*/  UISETP.GE.AND UP0, UPT, UR4, 0x1, UPT ;  /* 0x000000010400788c */ /* 0x000fcc000bf06270 */
[----:B------:R-:W-:-:S13]  /*24a0*/  PLOP3.LUT P1, PT, PT, PT, UP0, 0x80, 0x0 ;  /* 0x000000000000781c */ /* 0x000fda0003f2f008 */
[----:B--2---:R-:W-:Y:S05]  /*24b0*/  @!P1 BRA `(.L_x_32) ;  /* 0x0000000000409947 */ /* 0x004fea0003800000 */
[----:B------:R-:W-:Y:S05]  /*24c0*/  @!P0 BRA `(.L_x_33) ;  /* 0x0000000000048947 */ /* 0x000fea0003800000 */
[----:B------:R-:W-:Y:S01]  /*24d0*/  BPT.TRAP 0x1 ;  /* 0x000000040000795c */ /* 0x000fe20000300000 */
.L_x_33:
[----:B------:R-:W-:Y:S01]  /*24e0*/  ISETP.NE.AND P0, PT, R160, RZ, PT ;  /* 0x000000ffa000720c */ /* 0x000fe20003f05270 */
[----:B01----:R-:W-:-:S12]  /*24f0*/  IMAD.U32 R3, RZ, RZ, UR43 ;  /* 0x0000002bff037e24 */ /* 0x003fd8000f8e00ff */
[----:B------:R-:W-:-:S05]  /*2500*/  VOTEU.ANY UP0, P0 ;  /* 0x00000000003f7886 */ /* 0x000fca0000000100 */
[----:B------:R-:W-:Y:S02]  /*2510*/  @UP0 UIADD3 UR5, UR47, UR44, URZ ;  /* 0x0000002c2f050290 */ /* 0x000fe4000fffe03f */
[----:B------:R-:W-:-:S04]  /*2520*/  UISETP.GT.U32.AND UP0, UPT, UR42, 0x1, UPT ;  /* 0x000000012a00788c */ /* 0x000fc8000bf04070 */
[----:B------:R-:W-:-:S04]  /*2530*/  IMAD.U32 R0, RZ, RZ, UR5 ;  /* 0x00000005ff007e24 */ /* 0x000fc8000f8e00ff */
[----:B------:R-:W-:-:S05]  /*2540*/  @P0 IMAD.SHL.U32 R0, R0, 0x8, RZ ;  /* 0x0000000800000824 */ /* 0x000fca00078e00ff */
[----:B------:R-:W-:-:S04]  /*2550*/  @P0 LOP3.LUT R0, R0, 0x8, RZ, 0xc0, !PT ;  /* 0x0000000800000812 */ /* 0x000fc800078ec0ff */
[----:B------:R-:W-:-:S04]  /*2560*/  @P0 IADD3 R3, R3, 0x10, R0 ;  /* 0x0000001003030810 */ /* 0x000fc80007ffe000 */
[----:B------:R-:W-:-:S04]  /*2570*/  @P0 PRMT R3, R152, 0x654, R3 ;  /* 0x0000065498030816 */ /* 0x000fc80000000003 */
[----:B------:R2:W-:Y:S01]  /*2580*/  @P0 SYNCS.ARRIVE.TRANS64.RED.A1T0 RZ, [R3+URZ], RZ ;  /* 0x000000ff03ff09a7 */ /* 0x0005e2000810043f */
[----:B------:R-:W-:-:S13]  /*2590*/  PLOP3.LUT P0, PT, PT, PT, UP0, 0x80, 0x0 ;  /* 0x000000000000781c */ /* 0x000fda0003f0f008 */
[----:B--2---:R-:W-:Y:S05]  /*25a0*/  @P0 BRA `(.L_x_32) ;  /* 0x0000000000040947 */ /* 0x004fea0003800000 */
[----:B------:R-:W-:Y:S01]  /*25b0*/  BPT.TRAP 0x1 ;  /* 0x000000040000795c */ /* 0x000fe20000300000 */
.L_x_32:
[----:B01----:R-:W-:Y:S01]  /*25c0*/  SHF.L.U32 R3, R170, 0x1f, RZ ;  /* 0x0000001faa037819 */ /* 0x003fe200000006ff */
[----:B------:R-:W-:Y:S01]  /*25d0*/  ULEA UR6, UR37, UR44, 0x1 ;  /* 0x0000002c25067291 */ /* 0x000fe2000f8e083f */
[----:B------:R-:W0:Y:S01]  /*25e0*/  LDC R6, c[0x0][0x288] ;  /* 0x0000a200ff067b82 */ /* 0x000e220000000800 */
[----:B------:R-:W-:Y:S01]  /*25f0*/  UIADD3 UR4, UR4, 0xfe, URZ ;  /* 0x000000fe04047890 */ /* 0x000fe2000fffe03f */
[----:B------:R-:W-:Y:S01]  /*2600*/  IMAD.SHL.U32 R8, R153, 0x2, RZ ;  /* 0x0000000299087824 */ /* 0x000fe200078e00ff */
[----:B------:R-:W-:Y:S02]  /*2610*/  USHF.R.U32.HI UR5, URZ, 0x1, UR6 ;  /* 0x000000013f057899 */ /* 0x000fe40008011606 */
[----:B------:R-:W-:Y:S02]  /*2620*/  UISETP.GT.U32.AND UP0, UPT, UR6, 0x1, UPT ;  /* 0x000000010600788c */ /* 0x000fe4000bf04070 */
[----:B------:R-:W-:Y:S01]  /*2630*/  ULOP3.LUT UR5, UR5, 0x1, URZ, 0xc0, !UPT ;  /* 0x0000000105057892 */ /* 0x000fe2000f8ec03f */
[----:B------:R-:W1:Y:S01]  /*2640*/  SYNCS.PHASECHK.TRANS64.TRYWAIT P0, [R156+UR45+0x10], R3 ;  /* 0x000010039c0075a7 */ /* 0x000e62000800016d */
[----:B------:R-:W-:Y:S01]  /*2650*/  UISETP.LT.U32.AND UP0, UPT, UR4, 0xff, UP0 ;  /* 0x000000ff0400788c */ /* 0x000fe20008701070 */
[----:B------:R-:W-:Y:S01]  /*2660*/  SHF.R.S32.HI R9, RZ, 0x1f, R8 ;  /* 0x0000001fff097819 */ /* 0x000fe20000011408 */
[----:B------:R-:W-:-:S02]  /*2670*/  UISETP.NE.U32.AND UP1, UPT, UR5, 0x1, UPT ;  /* 0x000000010500788c */ /* 0x000fc4000bf25070 */
[----:B------:R-:W-:Y:S02]  /*2680*/  USEL UR5, URZ, 0x1, !UP0 ;  /* 0x000000013f057887 */ /* 0x000fe4000c000000 */
[----:B------:R-:W-:-:S04]  /*2690*/  UISETP.GT.U32.AND UP1, UPT, UR4, 0xfe, !UP1 ;  /* 0x000000fe0400788c */ /* 0x000fc8000cf24070 */
[----:B------:R-:W-:-:S04]  /*26a0*/  USEL UR4, URZ, 0x1, !UP1 ;  /* 0x000000013f047887 */ /* 0x000fc8000c800000 */
[----:B------:R-:W-:Y:S01]  /*26b0*/  ULOP3.LUT UR48, UR4, UR48, UR5, 0x96, !UPT ;  /* 0x0000003004307292 */ /* 0x000fe2000f8e9605 */
[----:B01----:R-:W-:Y:S11]  /*26c0*/  @!P0 BRA `(.L_x_34) ;  /* 0x0000009400508947 */ /* 0x003ff60003800000 */
.L_x_314:
[----:B------:R-:W-:Y:S01]  /*26d0*/  IMAD.SHL.U32 R4, R18, 0x40, RZ ;  /* 0x0000004012047824 */ /* 0x000fe200078e00ff */
[----:B------:R-:W-:Y:S01]  /*26e0*/  ULDC UR6, c[0x0][0x284] ;  /* 0x0000a10000067ab9 */ /* 0x000fe20000000800 */
[----:B------:R-:W-:Y:S01]  /*26f0*/  IMAD.SHL.U32 R12, R2, 0x100, RZ ;  /* 0x00000100020c7824 */ /* 0x000fe200078e00ff */
[----:B------:R-:W-:Y:S01]  /*2700*/  SHF.R.S32.HI R7, RZ, 0x1f, R19 ;  /* 0x0000001fff077819 */ /* 0x000fe20000011413 */
[----:B------:R-:W-:Y:S01]  /*2710*/  ULDC.64 UR4, c[0x0][0x5d0] ;  /* 0x0001740000047ab9 */ /* 0x000fe20000000a00 */
[----:B------:R-:W-:Y:S01]  /*2720*/  ISETP.GE.AND P0, PT, R4, UR6, PT ;  /* 0x0000000604007c0c */ /* 0x000fe2000bf06270 */
[----:B0-----:R-:W-:Y:S01]  /*2730*/  IMAD.WIDE.U32 R2, R19, UR4, R8 ;  /* 0x0000000413027c25 */ /* 0x001fe2000f8e0008 */
[----:B------:R-:W-:Y:S01]  /*2740*/  SHF.R.S32.HI R13, RZ, 0x1f, R12 ;  /* 0x0000001fff0d7819 */ /* 0x000fe2000001140c */
[----:B------:R-:W-:Y:S01]  /*2750*/  ULOP3.LUT UR44, UR44, 0x1, URZ, 0xc0, !UPT ;  /* 0x000000012c2c7892 */ /* 0x000fe2000f8ec03f */
[C---:B------:R-:W-:Y:S01]  /*2760*/  ISETP.GE.OR P0, PT, R12.reuse, R6, P0 ;  /* 0x000000060c00720c */ /* 0x040fe20000706670 */
[----:B------:R-:W-:Y:S01]  /*2770*/  IMAD R0, R7, UR4, RZ ;  /* 0x0000000407007c24 */ /* 0x000fe2000f8e02ff */
[----:B------:R-:W-:-:S03]  /*2780*/  IADD3 R2, P1, R12, R2, RZ ;  /* 0x000000020c027210 */ /* 0x000fc60007f3e0ff */
[----:B------:R-:W-:-:S05]  /*2790*/  IMAD R5, R19, UR5, R0 ;  /* 0x0000000513057c24 */ /* 0x000fca000f8e0200 */
[----:B------:R-:W-:-:S03]  /*27a0*/  IADD3.X R3, R13, R3, R5, P1, !PT ;  /* 0x000000030d037210 */ /* 0x000fc60000ffe405 */
[----:B------:R-:W-:Y:S05]  /*27b0*/  @P0 BRA `(.L_x_35) ;  /* 0x0000007c00040947 */ /* 0x000fea0003800000 */
[----:B------:R-:W0:Y:S01]  /*27c0*/  LDC.64 R10, c[0x0][0x5c8] ;  /* 0x00017200ff0a7b82 */ /* 0x000e220000000a00 */
[----:B-----5:R-:W-:Y:S01]  /*27d0*/  FSETP.NEU.AND P0, PT, R22, RZ, PT ;  /* 0x000000ff1600720b */ /* 0x020fe20003f0d000 */
[----:B------:R-:W-:Y:S01]  /*27e0*/  IMAD R5, R153, -0x2, R6 ;  /* 0xfffffffe99057824 */ /* 0x000fe200078e0206 */
[----:B------:R-:W-:Y:S01]  /*27f0*/  BSSY B0, `(.L_x_35) ;  /* 0x00007bd000007945 */ /* 0x000fe20003800000 */
[----:B------:R-:W-:-:S04]  /*2800*/  IMAD.WIDE R162, R18, 0x40, R154 ;  /* 0x0000004012a27825 */ /* 0x000fc800078e029a */
[----:B------:R-:W-:Y:S02]  /*2810*/  IMAD.IADD R0, R5, 0x1, -R12 ;  /* 0x0000000105007824 */ /* 0x000fe400078e0a0c */
[----:B------:R-:W-:-:S03]  /*2820*/  IMAD.IADD R4, R161, 0x1, -R4 ;  /* 0x00000001a1047824 */ /* 0x000fc600078e0a04 */
[----:B------:R-:W-:-:S04]  /*2830*/  ISETP.GT.AND P2, PT, R0, RZ, PT ;  /* 0x000000ff0000720c */ /* 0x000fc80003f44270 */
[----:B------:R-:W-:Y:S01]  /*2840*/  ISETP.GT.AND P1, PT, R4, RZ, P2 ;  /* 0x000000ff0400720c */ /* 0x000fe20001724270 */
[-C--:B0-----:R-:W-:Y:S02]  /*2850*/  IMAD R5, R163, R10.reuse, RZ ;  /* 0x0000000aa3057224 */ /* 0x081fe400078e02ff */
[----:B------:R-:W-:-:S04]  /*2860*/  IMAD.WIDE.U32 R172, R162, R10, R2 ;  /* 0x0000000aa2ac7225 */ /* 0x000fc800078e0002 */
[----:B------:R-:W-:-:S04]  /*2870*/  IMAD R5, R162, R11, R5 ;  /* 0x0000000ba2057224 */ /* 0x000fc800078e0205 */
[----:B------:R-:W-:Y:S01]  /*2880*/  IMAD.IADD R175, R173, 0x1, R5 ;  /* 0x00000001adaf7824 */ /* 0x000fe200078e0205 */
[----:B------:R-:W-:Y:S06]  /*2890*/  @!P0 BRA `(.L_x_36) ;  /* 0x0000005400a08947 */ /* 0x000fec0003800000 */
[----:B------:R-:W0:Y:S01]  /*28a0*/  LDC.64 R20, c[0x0][0x5b8] ;  /* 0x00016e00ff147b82 */ /* 0x000e220000000a00 */
[----:B------:R-:W-:-:S07]  /*28b0*/  ULDC.64 UR4, c[0x0][0x5c0] ;  /* 0x0001700000047ab9 */ /* 0x000fce0000000a00 */
[----:B------:R-:W1:Y:S08]  /*28c0*/  LDC.64 R166, c[0x0][0x5b0] ;  /* 0x00016c00ffa67b82 */ /* 0x000e700000000a00 */
[----:B------:R-:W2:Y:S01]  /*28d0*/  LDC.64 R14, c[0x0][0x5a8] ;  /* 0x00016a00ff0e7b82 */ /* 0x000ea20000000a00 */
[-C--:B0-----:R-:W-:Y:S02]  /*28e0*/  IMAD R6, R7, R20.reuse, RZ ;  /* 0x0000001407067224 */ /* 0x081fe400078e02ff */
[----:B------:R-:W-:-:S04]  /*28f0*/  IMAD.WIDE.U32 R2, R19, R20, R8 ;  /* 0x0000001413027225 */ /* 0x000fc800078e0008 */
[----:B------:R-:W-:Y:S01]  /*2900*/  IMAD R171, R19, R21, R6 ;  /* 0x0000001513ab7224 */ /* 0x000fe200078e0206 */
[----:B------:R-:W-:Y:S01]  /*2910*/  IADD3 R164, P0, R12, R2, RZ ;  /* 0x000000020ca47210 */ /* 0x000fe20007f1e0ff */
[----:B-1----:R-:W-:-:S03]  /*2920*/  IMAD R2, R163, R166, RZ ;  /* 0x000000a6a3027224 */ /* 0x002fc600078e02ff */
[----:B------:R-:W-:Y:S01]  /*2930*/  IADD3.X R165, R13, R3, R171, P0, !PT ;  /* 0x000000030da57210 */ /* 0x000fe200007fe4ab */
[C---:B------:R-:W-:Y:S02]  /*2940*/  IMAD R173, R162.reuse, R167, R2 ;  /* 0x000000a7a2ad7224 */ /* 0x040fe400078e0202 */
[----:B------:R-:W-:-:S04]  /*2950*/  IMAD.WIDE.U32 R2, R162, R166, R164 ;  /* 0x000000a6a2027225 */ /* 0x000fc800078e00a4 */
[----:B------:R-:W-:Y:S01]  /*2960*/  IMAD.IADD R3, R3, 0x1, R173 ;  /* 0x0000000103037824 */ /* 0x000fe200078e02ad */
[----:B--2---:R-:W-:-:S04]  /*2970*/  LEA R6, P0, R2, R14, 0x1 ;  /* 0x0000000e02067211 */ /* 0x004fc800078008ff */
[----:B------:R-:W-:-:S05]  /*2980*/  LEA.HI.X R7, R2, R15, R3, 0x1, P0 ;  /* 0x0000000f02077211 */ /* 0x000fca00000f0c03 */
[----:B------:R0:W2:Y:S01]  /*2990*/  @P1 LDG.E.LTC128B.U16 R5, desc[UR50][R6.64] ;  /* 0x0000003206051981 */ /* 0x0000a2000c1e1520 */
[----:B------:R-:W-:Y:S01]  /*29a0*/  IMAD.WIDE.U32 R2, R162, R166, R12 ;  /* 0x000000a6a2027225 */ /* 0x000fe200078e000c */
[----:B------:R-:W-:Y:S02]  /*29b0*/  BSSY B1, `(.L_x_37) ;  /* 0x0000014000017945 */ /* 0x000fe40003800000 */
[----:B------:R-:W-:-:S04]  /*29c0*/  IADD3 R168, P0, R8, R2, RZ ;  /* 0x0000000208a87210 */ /* 0x000fc80007f1e0ff */
[----:B------:R-:W-:Y:S02]  /*29d0*/  IADD3.X R169, R9, R173, R3, P0, !PT ;  /* 0x000000ad09a97210 */ /* 0x000fe400007fe403 */
[----:B------:R-:W-:Y:S01]  /*29e0*/  LEA R2, P0, R172, UR4, 0x1 ;  /* 0x00000004ac027c11 */ /* 0x000fe2000f8008ff */
[----:B------:R-:W-:-:S03]  /*29f0*/  IMAD.WIDE.U32 R168, R19, R20, R168 ;  /* 0x0000001413a87225 */ /* 0x000fc600078e00a8 */
[----:B------:R-:W-:Y:S02]  /*2a00*/  LEA.HI.X R3, R172, UR5, R175, 0x1, P0 ;  /* 0x00000005ac037c11 */ /* 0x000fe400080f0caf */
[----:B------:R-:W-:Y:S01]  /*2a10*/  ISETP.GT.AND P0, PT, R0, 0x1, PT ;  /* 0x000000010000780c */ /* 0x000fe20003f04270 */
[----:B0-----:R-:W-:Y:S01]  /*2a20*/  IMAD.IADD R7, R171, 0x1, R169 ;  /* 0x00000001ab077824 */ /* 0x001fe200078e02a9 */
[----:B------:R-:W-:Y:S02]  /*2a30*/  LEA R6, P4, R168, R14, 0x1 ;  /* 0x0000000ea8067211 */ /* 0x000fe400078808ff */
[----:B------:R-:W-:Y:S02]  /*2a40*/  ISETP.GT.AND P3, PT, R4, RZ, P0 ;  /* 0x000000ff0400720c */ /* 0x000fe40000764270 */
[----:B------:R-:W-:Y:S01]  /*2a50*/  LEA.HI.X R7, R168, R15, R7, 0x1, P4 ;  /* 0x0000000fa8077211 */ /* 0x000fe200020f0c07 */
[C---:B------:R-:W-:Y:S01]  /*2a60*/  IMAD.SHL.U32 R168, R166.reuse, 0x8, RZ ;  /* 0x00000008a6a87824 */ /* 0x040fe200078e00ff */
[----:B------:R-:W-:Y:S01]  /*2a70*/  SHF.L.U64.HI R169, R166, 0x3, R167 ;  /* 0x00000003a6a97819 */ /* 0x000fe200000102a7 */
[----:B--2---:R-:W-:-:S04]  /*2a80*/  IMAD.U32 R21, R5, 0x10000, RZ ;  /* 0x0001000005157824 */ /* 0x004fc800078e00ff */
[----:B------:R-:W-:-:S04]  /*2a90*/  FMUL R21, R21, R22 ;  /* 0x0000001615157220 */ /* 0x000fc80000400000 */
[----:B------:R-:W-:-:S05]  /*2aa0*/  FFMA R21, R24, R23, R21 ;  /* 0x0000001718157223 */ /* 0x000fca0000000015 */
[----:B------:R-:W-:-:S05]  /*2ab0*/  F2FP.BF16.F32.PACK_AB R21, RZ, R21 ;  /* 0x00000015ff15723e */ /* 0x000fca00000010ff */
[----:B------:R0:W-:Y:S01]  /*2ac0*/  @P1 STG.E.U16 desc[UR50][R2.64], R21 ;  /* 0x0000001502001986 */ /* 0x0001e2000c101532 */
[----:B------:R-:W-:Y:S05]  /*2ad0*/  @!P3 BRA `(.L_x_38) ;  /* 0x000000000004b947 */ /* 0x000fea0003800000 */
[----:B------:R1:W5:Y:S02]  /*2ae0*/  LDG.E.LTC128B.U16 R5, desc[UR50][R6.64+0x2] ;  /* 0x0000023206057981 */ /* 0x000364000c1e1520 */
.L_x_38:
[----:B------:R-:W-:Y:S05]  /*2af0*/  BSYNC B1 ;  /* 0x0000000000017941 */ /* 0x000fea0003800000 */
.L_x_37:
[----:B0----5:R-:W-:Y:S01]  /*2b00*/  IMAD.U32 R21, R5, 0x10000, RZ ;  /* 0x0001000005157824 */ /* 0x021fe200078e00ff */
[----:B------:R-:W-:Y:S01]  /*2b10*/  ISETP.GT.AND P2, PT, R4, 0x8, P2 ;  /* 0x000000080400780c */ /* 0x000fe20001744270 */
[----:B------:R-:W-:-:S04]  /*2b20*/  IMAD.WIDE.U32 R168, R162, R166, R168 ;  /* 0x000000a6a2a87225 */ /* 0x000fc800078e00a8 */
[----:B------:R-:W-:Y:S01]  /*2b30*/  FMUL R18, R21, R22 ;  /* 0x0000001615127220 */ /* 0x000fe20000400000 */
[----:B------:R-:W-:Y:S01]  /*2b40*/  IMAD.IADD R173, R173, 0x1, R169 ;  /* 0x00000001adad7824 */ /* 0x000fe200078e02a9 */
[----:B------:R-:W-:Y:S02]  /*2b50*/  IADD3 R21, P1, R164, R168, RZ ;  /* 0x000000a8a4157210 */ /* 0x000fe40007f3e0ff */
[----:B------:R-:W-:-:S03]  /*2b60*/  FFMA R18, R25, R23, R18 ;  /* 0x0000001719127223 */ /* 0x000fc60000000012 */
[----:B------:R-:W-:Y:S01]  /*2b70*/  IMAD.X R164, R173, 0x1, R165, P1 ;  /* 0x00000001ada47824 */ /* 0x000fe200008e06a5 */
[C---:B------:R-:W-:Y:S02]  /*2b80*/  LEA R24, P1, R21.reuse, R14, 0x1 ;  /* 0x0000000e15187211 */ /* 0x040fe400078208ff */
[----:B------:R-:W-:Y:S02]  /*2b90*/  F2FP.BF16.F32.PACK_AB R18, RZ, R18 ;  /* 0x00000012ff12723e */ /* 0x000fe400000010ff */
[----:B------:R-:W-:Y:S02]  /*2ba0*/  LEA.HI.X R25, R21, R15, R164, 0x1, P1 ;  /* 0x0000000f15197211 */ /* 0x000fe400008f0ca4 */
[----:B------:R-:W-:Y:S02]  /*2bb0*/  PRMT R21, R18, 0x7610, R21 ;  /* 0x0000761012157816 */ /* 0x000fe40000000015 */
[----:B------:R-:W-:-:S03]  /*2bc0*/  PRMT R18, R5, 0x7610, R18 ;  /* 0x0000761005127816 */ /* 0x000fc60000000012 */
[----:B------:R0:W-:Y:S04]  /*2bd0*/  @P3 STG.E.U16 desc[UR50][R2.64+0x2], R21 ;  /* 0x0000021502003986 */ /* 0x0001e8000c101532 */
[----:B------:R-:W2:Y:S01]  /*2be0*/  @P2 LDG.E.LTC128B.U16 R18, desc[UR50][R24.64] ;  /* 0x0000003218122981 */ /* 0x000ea2000c1e1520 */
[----:B------:R-:W-:Y:S01]  /*2bf0*/  IADD3 R8, P1, P3, R8, R168, R12 ;  /* 0x000000a808087210 */ /* 0x000fe20007b3e00c */
[----:B------:R-:W-:Y:S01]  /*2c00*/  BSSY B1, `(.L_x_39) ;  /* 0x0000011000017945 */ /* 0x000fe20003800000 */
[C---:B------:R-:W-:Y:S02]  /*2c10*/  SHF.L.U64.HI R11, R10.reuse, 0x4, R11 ;  /* 0x000000040a0b7819 */ /* 0x040fe4000001020b */
[----:B------:R-:W-:Y:S02]  /*2c20*/  IADD3.X R9, R9, R173, R13, P1, P3 ;  /* 0x000000ad09097210 */ /* 0x000fe40000fe640d */
[----:B------:R-:W-:-:S02]  /*2c30*/  LEA R10, P1, R10, R2, 0x4 ;  /* 0x000000020a0a7211 */ /* 0x000fc400078220ff */
[----:B------:R-:W-:Y:S01]  /*2c40*/  ISETP.GT.AND P0, PT, R4, 0x8, P0 ;  /* 0x000000080400780c */ /* 0x000fe20000704270 */
[----:B0-----:R-:W-:-:S04]  /*2c50*/  IMAD.WIDE.U32 R20, R19, R20, R8 ;  /* 0x0000001413147225 */ /* 0x001fc800078e0008 */
[----:B------:R-:W-:Y:S01]  /*2c60*/  IMAD.X R11, R11, 0x1, R3, P1 ;  /* 0x000000010b0b7824 */ /* 0x000fe200008e0603 */
[----:B------:R-:W-:Y:S01]  /*2c70*/  LEA R8, P3, R20, R14, 0x1 ;  /* 0x0000000e14087211 */ /* 0x000fe200078608ff */
[----:B------:R-:W-:-:S05]  /*2c80*/  IMAD.IADD R9, R171, 0x1, R21 ;  /* 0x00000001ab097824 */ /* 0x000fca00078e0215 */
[----:B------:R-:W-:Y:S01]  /*2c90*/  LEA.HI.X R9, R20, R15, R9, 0x1, P3 ;  /* 0x0000000f14097211 */ /* 0x000fe200018f0c09 */
[----:B--2---:R-:W-:-:S04]  /*2ca0*/  IMAD.U32 R5, R18, 0x10000, RZ ;  /* 0x0001000012057824 */ /* 0x004fc800078e00ff */
[----:B------:R-:W-:-:S04]  /*2cb0*/  FMUL R5, R5, R22 ;  /* 0x0000001605057220 */ /* 0x000fc80000400000 */
[----:B------:R-:W-:-:S05]  /*2cc0*/  FFMA R5, R26, R23, R5 ;  /* 0x000000171a057223 */ /* 0x000fca0000000005 */
[----:B------:R-:W-:-:S05]  /*2cd0*/  F2FP.BF16.F32.PACK_AB R5, RZ, R5 ;  /* 0x00000005ff05723e */ /* 0x000fca00000010ff */
[----:B------:R0:W-:Y:S01]  /*2ce0*/  @P2 STG.E.U16 desc[UR50][R10.64], R5 ;  /* 0x000000050a002986 */ /* 0x0001e2000c101532 */
[----:B------:R-:W-:Y:S05]  /*2cf0*/  @!P0 BRA `(.L_x_40) ;  /* 0x0000000000048947 */ /* 0x000fea0003800000 */
[----:B------:R2:W5:Y:S02]  /*2d00*/  LDG.E.LTC128B.U16 R18, desc[UR50][R8.64+0x2] ;  /* 0x0000023208127981 */ /* 0x000564000c1e1520 */
.L_x_40:
[----:B------:R-:W-:Y:S05]  /*2d10*/  BSYNC B1 ;  /* 0x0000000000017941 */ /* 0x000fea0003800000 */
.L_x_39:
[----:B0----5:R-:W-:Y:S01]  /*2d20*/  IMAD.U32 R5, R18, 0x10000, RZ ;  /* 0x0001000012057824 */ /* 0x021fe200078e00ff */
[----:B------:R-:W-:Y:S01]  /*2d30*/  ISETP.GT.AND P1, PT, R0, 0x8, PT ;  /* 0x000000080000780c */ /* 0x000fe20003f24270 */
[----:B------:R-:W-:Y:S02]  /*2d40*/  BSSY B1, `(.L_x_41) ;  /* 0x0000008000017945 */ /* 0x000fe40003800000 */
[----:B------:R-:W-:Y:S01]  /*2d50*/  FMUL R12, R5, R22 ;  /* 0x00000016050c7220 */ /* 0x000fe20000400000 */
[----:B------:R-:W-:-:S03]  /*2d60*/  ISETP.GT.AND P2, PT, R4, RZ, P1 ;  /* 0x000000ff0400720c */ /* 0x000fc60000f44270 */
[----:B------:R-:W-:-:S05]  /*2d70*/  FFMA R12, R27, R23, R12 ;  /* 0x000000171b0c7223 */ /* 0x000fca000000000c */
[----:B------:R-:W-:-:S05]  /*2d80*/  F2FP.BF16.F32.PACK_AB R12, RZ, R12 ;  /* 0x0000000cff0c723e */ /* 0x000fca00000010ff */
[----:B------:R0:W-:Y:S01]  /*2d90*/  @P0 STG.E.U16 desc[UR50][R10.64+0x2], R12 ;  /* 0x0000020c0a000986 */ /* 0x0001e2000c101532 */
[----:B------:R-:W-:Y:S05]  /*2da0*/  @!P2 BRA `(.L_x_42) ;  /* 0x000000000004a947 */ /* 0x000fea0003800000 */
[----:B------:R3:W5:Y:S02]  /*2db0*/  LDG.E.LTC128B.U16 R18, desc[UR50][R6.64+0x10] ;  /* 0x0000103206127981 */ /* 0x000764000c1e1520 */
.L_x_42:
[----:B------:R-:W-:Y:S05]  /*2dc0*/  BSYNC B1 ;  /* 0x0000000000017941 */ /* 0x000fea0003800000 */
.L_x_41:
[----:B-----5:R-:W-:Y:S01]  /*2dd0*/  IMAD.U32 R5, R18, 0x10000, RZ ;  /* 0x0001000012057824 */ /* 0x020fe200078e00ff */
        /* <DEDUP_REMOVED lines=9> */
.L_x_44:
[----:B------:R-:W-:Y:S05]  /*2e70*/  BSYNC B1 ;  /* 0x0000000000017941 */ /* 0x000fea0003800000 */
.L_x_43:
[----:B----45:R-:W-:Y:S01]  /*2e80*/  IMAD.U32 R5, R18, 0x10000, RZ ;  /* 0x0001000012057824 */ /* 0x030fe200078e00ff */
[----:B------:R-:W-:Y:S01]  /*2e90*/  ISETP.GT.AND P1, PT, R4, 0x8, P1 ;  /* 0x000000080400780c */ /* 0x000fe20000f24270 */
[----:B------:R-:W-:Y:S02]  /*2ea0*/  BSSY B1, `(.L_x_45) ;  /* 0x0000007000017945 */ /* 0x000fe40003800000 */
[----:B0-----:R-:W-:-:S04]  /*2eb0*/  FMUL R12, R5, R22 ;  /* 0x00000016050c7220 */ /* 0x001fc80000400000 */
[----:B------:R-:W-:-:S05]  /*2ec0*/  FFMA R12, R29, R23, R12 ;  /* 0x000000171d0c7223 */ /* 0x000fca000000000c */
[----:B------:R-:W-:-:S05]  /*2ed0*/  F2FP.BF16.F32.PACK_AB R12, RZ, R12 ;  /* 0x0000000cff0c723e */ /* 0x000fca00000010ff */
[----:B------:R0:W-:Y:S01]  /*2ee0*/  @P3 STG.E.U16 desc[UR50][R2.64+0x12], R12 ;  /* 0x0000120c02003986 */ /* 0x0001e2000c101532 */
[----:B------:R-:W-:Y:S05]  /*2ef0*/  @!P1 BRA `(.L_x_46) ;  /* 0x0000000000049947 */ /* 0x000fea0003800000 */
[----:B------:R4:W5:Y:S02]  /*2f00*/  LDG.E.LTC128B.U16 R18, desc[UR50][R8.64+0x10] ;  /* 0x0000103208127981 */ /* 0x000964000c1e1520 */
.L_x_46:
[----:B------:R-:W-:Y:S05]  /*2f10*/  BSYNC B1 ;  /* 0x0000000000017941 */ /* 0x000fea0003800000 */
.L_x_45:
[----:B-----5:R-:W-:Y:S01]  /*2f20*/  IMAD.U32 R5, R18, 0x10000, RZ ;  /* 0x0001000012057824 */ /* 0x020fe200078e00ff */
[----:B------:R-:W-:Y:S01]  /*2f30*/  ISETP.GT.AND P0, PT, R4, 0x8, P0 ;  /* 0x000000080400780c */ /* 0x000fe20000704270 */
[----:B------:R-:W-:Y:S02]  /*2f40*/  BSSY B1, `(.L_x_47) ;  /* 0x0000007000017945 */ /* 0x000fe40003800000 */
[----:B------:R-:W-:-:S04]  /*2f50*/  FMUL R5, R5, R22 ;  /* 0x0000001605057220 */ /* 0x000fc80000400000 */
[----:B------:R-:W-:-:S05]  /*2f60*/  FFMA R5, R30, R23, R5 ;  /* 0x000000171e057223 */ /* 0x000fca0000000005 */
[----:B------:R-:W-:-:S05]  /*2f70*/  F2FP.BF16.F32.PACK_AB R5, RZ, R5 ;  /* 0x00000005ff05723e */ /* 0x000fca00000010ff */
[----:B------:R0:W-:Y:S01]  /*2f80*/  @P1 STG.E.U16 desc[UR50][R10.64+0x10], R5 ;  /* 0x000010050a001986 */ /* 0x0001e2000c101532 */
[----:B------:R-:W-:Y:S05]  /*2f90*/  @!P0 BRA `(.L_x_48) ;  /* 0x0000000000048947 */ /* 0x000fea0003800000 */
[----:B------:R0:W5:Y:S02]  /*2fa0*/  LDG.E.LTC128B.U16 R18, desc[UR50][R8.64+0x12] ;  /* 0x0000123208127981 */ /* 0x000164000c1e1520 */
.L_x_48:
[----:B------:R-:W-:Y:S05]  /*2fb0*/  BSYNC B1 ;  /* 0x0000000000017941 */ /* 0x000fea0003800000 */
.L_x_47:
        /* <DEDUP_REMOVED lines=10> */
.L_x_50:
[----:B------:R-:W-:Y:S05]  /*3060*/  BSYNC B1 ;  /* 0x0000000000017941 */ /* 0x000fea0003800000 */
.L_x_49:
        /* <DEDUP_REMOVED lines=10> */
.L_x_52:
[----:B------:R-:W-:Y:S05]  /*3110*/  BSYNC B1 ;  /* 0x0000000000017941 */ /* 0x000fea0003800000 */
.L_x_51:
[----:B0----5:R-:W-:Y:S01]  /*3120*/  IMAD.U32 R5, R18, 0x10000, RZ ;  /* 0x0001000012057824 */ /* 0x021fe200078e00ff */
        /* <DEDUP_REMOVED lines=8> */
.L_x_54:
[----:B------:R-:W-:Y:S05]  /*31b0*/  BSYNC B1 ;  /* 0x0000000000017941 */ /* 0x000fea0003800000 */
.L_x_53:
        /* <DEDUP_REMOVED lines=9> */
.L_x_56:
[----:B------:R-:W-:Y:S05]  /*3250*/  BSYNC B1 ;  /* 0x0000000000017941 */ /* 0x000fea0003800000 */
.L_x_55:
        /* <DEDUP_REMOVED lines=10> */
.L_x_58:
[----:B------:R-:W-:Y:S05]  /*3300*/  BSYNC B1 ;  /* 0x0000000000017941 */ /* 0x000fea0003800000 */
.L_x_57:
        /* <DEDUP_REMOVED lines=10> */
.L_x_60:
[----:B------:R-:W-:Y:S05]  /*33b0*/  BSYNC B1 ;  /* 0x0000000000017941 */ /* 0x000fea0003800000 */
.L_x_59:
        /* <DEDUP_REMOVED lines=9> */
.L_x_62:
[----:B------:R-:W-:Y:S05]  /*3450*/  BSYNC B1 ;  /* 0x0000000000017941 */ /* 0x000fea0003800000 */
.L_x_61:
        /* <DEDUP_REMOVED lines=9> */
.L_x_64:
[----:B------:R-:W-:Y:S05]  /*34f0*/  BSYNC B1 ;  /* 0x0000000000017941 */ /* 0x000fea0003800000 */
.L_x_63:
        /* <DEDUP_REMOVED lines=10> */
.L_x_66:
[----:B------:R-:W-:Y:S05]  /*35a0*/  BSYNC B1 ;  /* 0x0000000000017941 */ /* 0x000fea0003800000 */
.L_x_65:
        /* <DEDUP_REMOVED lines=10> */
.L_x_68:
[----:B------:R-:W-:Y:S05]  /*3650*/  BSYNC B1 ;  /* 0x0000000000017941 */ /* 0x000fea0003800000 */
.L_x_67:
        /* <DEDUP_REMOVED lines=9> */
.L_x_70:
[----:B------:R-:W-:Y:S05]  /*36f0*/  BSYNC B1 ;  /* 0x0000000000017941 */ /* 0x000fea0003800000 */
.L_x_69:
        /* <DEDUP_REMOVED lines=9> */
.L_x_72:
[----:B------:R-:W-:Y:S05]  /*3790*/  BSYNC B1 ;  /* 0x0000000000017941 */ /* 0x000fea0003800000 */
.L_x_71:
        /* <DEDUP_REMOVED lines=10> */
.L_x_74:
[----:B------:R-:W-:Y:S05]  /*3840*/  BSYNC B1 ;  /* 0x0000000000017941 */ /* 0x000fea0003800000 */
.L_x_73:
        /* <DEDUP_REMOVED lines=10> */
.L_x_76:
[----:B------:R-:W-:Y:S05]  /*38f0*/  BSYNC B1 ;  /* 0x0000000000017941 */ /* 0x000fea0003800000 */
.L_x_75:
        /* <DEDUP_REMOVED lines=9> */
.L_x_78:
[----:B------:R-:W-:Y:S05]  /*3990*/  BSYNC B1 ;  /* 0x0000000000017941 */ /* 0x000fea0003800000 */
.L_x_77:
        /* <DEDUP_REMOVED lines=9> */
.L_x_80:
[----:B------:R-:W-:Y:S05]  /*3a30*/  BSYNC B1 ;  /* 0x0000000000017941 */ /* 0x000fea0003800000 */
.L_x_79:
        /* <DEDUP_REMOVED lines=10> */
.L_x_82:
[----:B------:R-:W-:Y:S05]  /*3ae0*/  BSYNC B1 ;  /* 0x0000000000017941 */ /* 0x000fea0003800000 */
.L_x_81:
        /* <DEDUP_REMOVED lines=10> */
.L_x_84:
[----:B------:R-:W-:Y:S05]  /*3b90*/  BSYNC B1 ;  /* 0x0000000000017941 */ /* 0x000fea0003800000 */
.L_x_83:
        /* <DEDUP_REMOVED lines=9> */
.L_x_86:
[----:B------:R-:W-:Y:S05]  /*3c30*/  BSYNC B1 ;  /* 0x0000000000017941 */ /* 0x000fea0003800000 */
.L_x_85:
        /* <DEDUP_REMOVED lines=9> */
.L_x_88:
[----:B------:R-:W-:Y:S05]  /*3cd0*/  BSYNC B1 ;  /* 0x0000000000017941 */ /* 0x000fea0003800000 */
.L_x_87:
        /* <DEDUP_REMOVED lines=10> */
.L_x_90:
[----:B------:R-:W-:Y:S05]  /*3d80*/  BSYNC B1 ;  /* 0x0000000000017941 */ /* 0x000fea0003800000 */
.L_x_89:
        /* <DEDUP_REMOVED lines=10> */
.L_x_92:
[----:B------:R-:W-:Y:S05]  /*3e30*/  BSYNC B1 ;  /* 0x0000000000017941 */ /* 0x000fea0003800000 */
.L_x_91:
        /* <DEDUP_REMOVED lines=9> */
.L_x_94:
[----:B------:R-:W-:Y:S05]  /*3ed0*/  BSYNC B1 ;  /* 0x0000000000017941 */ /* 0x000fea0003800000 */
.L_x_93:
        /* <DEDUP_REMOVED lines=9> */
.L_x_96:
[----:B------:R-:W-:Y:S05]  /*3f70*/  BSYNC B1 ;  /* 0x0000000000017941 */ /* 0x000fea0003800000 */
.L_x_95:
        /* <DEDUP_REMOVED lines=10> */
.L_x_98:
[----:B------:R-:W-:Y:S05]  /*4020*/  BSYNC B1 ;  /* 0x0000000000017941 */ /* 0x000fea0003800000 */
.L_x_97:
        /* <DEDUP_REMOVED lines=10> */
.L_x_100:
[----:B------:R-:W-:Y:S05]  /*40d0*/  BSYNC B1 ;  /* 0x0000000000017941 */ /* 0x000fea0003800000 */
.L_x_99:
        /* <DEDUP_REMOVED lines=9> */
.L_x_102:
[----:B------:R-:W-:Y:S05]  /*4170*/  BSYNC B1 ;  /* 0x0000000000017941 */ /* 0x000fea0003800000 */
.L_x_101:
        /* <DEDUP_REMOVED lines=9> */
.L_x_104:
[----:B------:R-:W-:Y:S05]  /*4210*/  BSYNC B1 ;  /* 0x0000000000017941 */ /* 0x000fea0003800000 */
.L_x_103:
        /* <DEDUP_REMOVED lines=10> */
.L_x_106:
[----:B------:R-:W-:Y:S05]  /*42c0*/  BSYNC B1 ;  /* 0x0000000000017941 */ /* 0x000fea0003800000 */
.L_x_105:
        /* <DEDUP_REMOVED lines=10> */
.L_x_108:
[----:B------:R-:W-:Y:S05]  /*4370*/  BSYNC B1 ;  /* 0x0000000000017941 */ /* 0x000fea0003800000 */
.L_x_107:
        /* <DEDUP_REMOVED lines=9> */
.L_x_110:
[----:B------:R-:W-:Y:S05]  /*4410*/  BSYNC B1 ;  /* 0x0000000000017941 */ /* 0x000fea0003800000 */
.L_x_109:
        /* <DEDUP_REMOVED lines=9> */
.L_x_112:
[----:B------:R-:W-:Y:S05]  /*44b0*/  BSYNC B1 ;  /* 0x0000000000017941 */ /* 0x000fea0003800000 */
.L_x_111:
        /* <DEDUP_REMOVED lines=10> */
.L_x_114:
[----:B------:R-:W-:Y:S05]  /*4560*/  BSYNC B1 ;  /* 0x0000000000017941 */ /* 0x000fea0003800000 */
.L_x_113:
        /* <DEDUP_REMOVED lines=10> */
.L_x_116:
[----:B------:R-:W-:Y:S05]  /*4610*/  BSYNC B1 ;  /* 0x0000000000017941 */ /* 0x000fea0003800000 */
.L_x_115:
        /* <DEDUP_REMOVED lines=9> */
.L_x_118:
[----:B------:R-:W-:Y:S05]  /*46b0*/  BSYNC B1 ;  /* 0x0000000000017941 */ /* 0x000fea0003800000 */
.L_x_117:
        /* <DEDUP_REMOVED lines=9> */
.L_x_120:
[----:B------:R-:W-:Y:S05]  /*4750*/  BSYNC B1 ;  /* 0x0000000000017941 */ /* 0x000fea0003800000 */
.L_x_119:
        /* <DEDUP_REMOVED lines=10> */
.L_x_122:
[----:B------:R-:W-:Y:S05]  /*4800*/  BSYNC B1 ;  /* 0x0000000000017941 */ /* 0x000fea0003800000 */
.L_x_121:
        /* <DEDUP_REMOVED lines=10> */
.L_x_124:
[----:B------:R-:W-:Y:S05]  /*48b0*/  BSYNC B1 ;  /* 0x0000000000017941 */ /* 0x000fea0003800000 */
.L_x_123:
        /* <DEDUP_REMOVED lines=9> */
.L_x_126:
[----:B------:R-:W-:Y:S05]  /*4950*/  BSYNC B1 ;  /* 0x0000000000017941 */ /* 0x000fea0003800000 */
.L_x_125:
        /* <DEDUP_REMOVED lines=9> */
.L_x_128:
[----:B------:R-:W-:Y:S05]  /*49f0*/  BSYNC B1 ;  /* 0x0000000000017941 */ /* 0x000fea0003800000 */
.L_x_127:
        /* <DEDUP_REMOVED lines=10> */
.L_x_130:
[----:B------:R-:W-:Y:S05]  /*4aa0*/  BSYNC B1 ;  /* 0x0000000000017941 */ /* 0x000fea0003800000 */
.L_x_129:
        /* <DEDUP_REMOVED lines=10> */
.L_x_132:
[----:B------:R-:W-:Y:S05]  /*4b50*/  BSYNC B1 ;  /* 0x0000000000017941 */ /* 0x000fea0003800000 */
.L_x_131:
        /* <DEDUP_REMOVED lines=9> */
.L_x_134:
[----:B------:R-:W-:Y:S05]  /*4bf0*/  BSYNC B1 ;  /* 0x0000000000017941 */ /* 0x000fea0003800000 */
.L_x_133:
        /* <DEDUP_REMOVED lines=9> */
.L_x_136:
[----:B------:R-:W-:Y:S05]  /*4c90*/  BSYNC B1 ;  /* 0x0000000000017941 */ /* 0x000fea0003800000 */
.L_x_135:
        /* <DEDUP_REMOVED lines=10> */
.L_x_138:
[----:B------:R-:W-:Y:S05]  /*4d40*/  BSYNC B1 ;  /* 0x0000000000017941 */ /* 0x000fea0003800000 */
.L_x_137:
        /* <DEDUP_REMOVED lines=10> */
.L_x_140:
[----:B------:R-:W-:Y:S05]  /*4df0*/  BSYNC B1 ;  /* 0x0000000000017941 */ /* 0x000fea0003800000 */
.L_x_139:
        /* <DEDUP_REMOVED lines=9> */
.L_x_142:
[----:B------:R-:W-:Y:S05]  /*4e90*/  BSYNC B1 ;  /* 0x0000000000017941 */ /* 0x000fea0003800000 */
.L_x_141:
        /* <DEDUP_REMOVED lines=9> */
.L_x_144:
[----:B------:R-:W-:Y:S05]  /*4f30*/  BSYNC B1 ;  /* 0x0000000000017941 */ /* 0x000fea0003800000 */
.L_x_143:
        /* <DEDUP_REMOVED lines=10> */
.L_x_146:
[----:B------:R-:W-:Y:S05]  /*4fe0*/  BSYNC B1 ;  /* 0x0000000000017941 */ /* 0x000fea0003800000 */
.L_x_145:
        /* <DEDUP_REMOVED lines=10> */
.L_x_148:
[----:B------:R-:W-:Y:S05]  /*5090*/  BSYNC B1 ;  /* 0x0000000000017941 */ /* 0x000fea0003800000 */
.L_x_147:
        /* <DEDUP_REMOVED lines=9> */
.L_x_150:
[----:B------:R-:W-:Y:S05]  /*5130*/  BSYNC B1 ;  /* 0x0000000000017941 */ /* 0x000fea0003800000 */
.L_x_149:
        /* <DEDUP_REMOVED lines=9> */
.L_x_152:
[----:B------:R-:W-:Y:S05]  /*51d0*/  BSYNC B1 ;  /* 0x0000000000017941 */ /* 0x000fea0003800000 */
.L_x_151:
        /* <DEDUP_REMOVED lines=10> */
.L_x_154:
[----:B------:R-:W-:Y:S05]  /*5280*/  BSYNC B1 ;  /* 0x0000000000017941 */ /* 0x000fea0003800000 */
.L_x_153:
        /* <DEDUP_REMOVED lines=10> */
.L_x_156:
[----:B------:R-:W-:Y:S05]  /*5330*/  BSYNC B1 ;  /* 0x0000000000017941 */ /* 0x000fea0003800000 */
.L_x_155:
        /* <DEDUP_REMOVED lines=9> */
.L_x_158:
[----:B------:R-:W-:Y:S05]  /*53d0*/  BSYNC B1 ;  /* 0x0000000000017941 */ /* 0x000fea0003800000 */
.L_x_157:
        /* <DEDUP_REMOVED lines=9> */
.L_x_160:
[----:B------:R-:W-:Y:S05]  /*5470*/  BSYNC B1 ;  /* 0x0000000000017941 */ /* 0x000fea0003800000 */
.L_x_159:
        /* <DEDUP_REMOVED lines=10> */
.L_x_162:
[----:B------:R-:W-:Y:S05]  /*5520*/  BSYNC B1 ;  /* 0x0000000000017941 */ /* 0x000fea0003800000 */
.L_x_161:
        /* <DEDUP_REMOVED lines=10> */
.L_x_164:
[----:B------:R-:W-:Y:S05]  /*55d0*/  BSYNC B1 ;  /* 0x0000000000017941 */ /* 0x000fea0003800000 */
.L_x_163:
        /* <DEDUP_REMOVED lines=9> */
.L_x_166:
[----:B------:R-:W-:Y:S05]  /*5670*/  BSYNC B1 ;  /* 0x0000000000017941 */ /* 0x000fea0003800000 */
.L_x_165:
        /* <DEDUP_REMOVED lines=9> */
.L_x_168:
[----:B------:R-:W-:Y:S05]  /*5710*/  BSYNC B1 ;  /* 0x0000000000017941 */ /* 0x000fea0003800000 */
.L_x_167:
        /* <DEDUP_REMOVED lines=10> */
.L_x_170:
[----:B------:R-:W-:Y:S05]  /*57c0*/  BSYNC B1 ;  /* 0x0000000000017941 */ /* 0x000fea0003800000 */
.L_x_169:
        /* <DEDUP_REMOVED lines=10> */
.L_x_172:
[----:B------:R-:W-:Y:S05]  /*5870*/  BSYNC B1 ;  /* 0x0000000000017941 */ /* 0x000fea0003800000 */
.L_x_171:
        /* <DEDUP_REMOVED lines=9> */
.L_x_174:
[----:B------:R-:W-:Y:S05]  /*5910*/  BSYNC B1 ;  /* 0x0000000000017941 */ /* 0x000fea0003800000 */
.L_x_173:
        /* <DEDUP_REMOVED lines=9> */
.L_x_176:
[----:B------:R-:W-:Y:S05]  /*59b0*/  BSYNC B1 ;  /* 0x0000000000017941 */ /* 0x000fea0003800000 */
.L_x_175:
        /* <DEDUP_REMOVED lines=10> */
.L_x_178:
[----:B------:R-:W-:Y:S05]  /*5a60*/  BSYNC B1 ;  /* 0x0000000000017941 */ /* 0x000fea0003800000 */
.L_x_177:
        /* <DEDUP_REMOVED lines=10> */
.L_x_180:
[----:B------:R-:W-:Y:S05]  /*5b10*/  BSYNC B1 ;  /* 0x0000000000017941 */ /* 0x000fea0003800000 */
.L_x_179:
        /* <DEDUP_REMOVED lines=9> */
.L_x_182:
[----:B------:R-:W-:Y:S05]  /*5bb0*/  BSYNC B1 ;  /* 0x0000000000017941 */ /* 0x000fea0003800000 */
.L_x_181:
        /* <DEDUP_REMOVED lines=9> */
.L_x_184:
[----:B------:R-:W-:Y:S05]  /*5c50*/  BSYNC B1 ;  /* 0x0000000000017941 */ /* 0x000fea0003800000 */
.L_x_183:
        /* <DEDUP_REMOVED lines=10> */
.L_x_186:
[----:B------:R-:W-:Y:S05]  /*5d00*/  BSYNC B1 ;  /* 0x0000000000017941 */ /* 0x000fea0003800000 */
.L_x_185:
        /* <DEDUP_REMOVED lines=10> */
.L_x_188:
[----:B------:R-:W-:Y:S05]  /*5db0*/  BSYNC B1 ;  /* 0x0000000000017941 */ /* 0x000fea0003800000 */
.L_x_187:
        /* <DEDUP_REMOVED lines=9> */
.L_x_190:
[----:B------:R-:W-:Y:S05]  /*5e50*/  BSYNC B1 ;  /* 0x0000000000017941 */ /* 0x000fea0003800000 */
.L_x_189:
        /* <DEDUP_REMOVED lines=9> */
.L_x_192:
[----:B------:R-:W-:Y:S05]  /*5ef0*/  BSYNC B1 ;  /* 0x0000000000017941 */ /* 0x000fea0003800000 */
.L_x_191:
        /* <DEDUP_REMOVED lines=10> */
.L_x_194:
[----:B------:R-:W-:Y:S05]  /*5fa0*/  BSYNC B1 ;  /* 0x0000000000017941 */ /* 0x000fea0003800000 */
.L_x_193:
        /* <DEDUP_REMOVED lines=10> */
.L_x_196:
[----:B------:R-:W-:Y:S05]  /*6050*/  BSYNC B1 ;  /* 0x0000000000017941 */ /* 0x000fea0003800000 */
.L_x_195:
        /* <DEDUP_REMOVED lines=9> */
.L_x_198:
[----:B------:R-:W-:Y:S05]  /*60f0*/  BSYNC B1 ;  /* 0x0000000000017941 */ /* 0x000fea0003800000 */
.L_x_197:
        /* <DEDUP_REMOVED lines=9> */
.L_x_200:
[----:B------:R-:W-:Y:S05]  /*6190*/  BSYNC B1 ;  /* 0x0000000000017941 */ /* 0x000fea0003800000 */
.L_x_199:
        /* <DEDUP_REMOVED lines=10> */
.L_x_202:
[----:B------:R-:W-:Y:S05]  /*6240*/  BSYNC B1 ;  /* 0x0000000000017941 */ /* 0x000fea0003800000 */
.L_x_201:
        /* <DEDUP_REMOVED lines=10> */
.L_x_204:
[----:B------:R-:W-:Y:S05]  /*62f0*/  BSYNC B1 ;  /* 0x0000000000017941 */ /* 0x000fea0003800000 */
.L_x_203:
        /* <DEDUP_REMOVED lines=9> */
.L_x_206:
[----:B------:R-:W-:Y:S05]  /*6390*/  BSYNC B1 ;  /* 0x0000000000017941 */ /* 0x000fea0003800000 */
.L_x_205:
        /* <DEDUP_REMOVED lines=9> */
.L_x_208:
[----:B------:R-:W-:Y:S05]  /*6430*/  BSYNC B1 ;  /* 0x0000000000017941 */ /* 0x000fea0003800000 */
.L_x_207:
        /* <DEDUP_REMOVED lines=10> */
.L_x_210:
[----:B------:R-:W-:Y:S05]  /*64e0*/  BSYNC B1 ;  /* 0x0000000000017941 */ /* 0x000fea0003800000 */
.L_x_209:
        /* <DEDUP_REMOVED lines=10> */
.L_x_212:
[----:B------:R-:W-:Y:S05]  /*6590*/  BSYNC B1 ;  /* 0x0000000000017941 */ /* 0x000fea0003800000 */
.L_x_211:
        /* <DEDUP_REMOVED lines=9> */
.L_x_214:
[----:B------:R-:W-:Y:S05]  /*6630*/  BSYNC B1 ;  /* 0x0000000000017941 */ /* 0x000fea0003800000 */
.L_x_213:
        /* <DEDUP_REMOVED lines=9> */
.L_x_216:
[----:B------:R-:W-:Y:S05]  /*66d0*/  BSYNC B1 ;  /* 0x0000000000017941 */ /* 0x000fea0003800000 */
.L_x_215:
        /* <DEDUP_REMOVED lines=10> */
.L_x_218:
[----:B------:R-:W-:Y:S05]  /*6780*/  BSYNC B1 ;  /* 0x0000000000017941 */ /* 0x000fea0003800000 */
.L_x_217:
        /* <DEDUP_REMOVED lines=10> */
.L_x_220:
[----:B------:R-:W-:Y:S05]  /*6830*/  BSYNC B1 ;  /* 0x0000000000017941 */ /* 0x000fea0003800000 */
.L_x_219:
        /* <DEDUP_REMOVED lines=9> */
.L_x_222:
[----:B------:R-:W-:Y:S05]  /*68d0*/  BSYNC B1 ;  /* 0x0000000000017941 */ /* 0x000fea0003800000 */
.L_x_221:
        /* <DEDUP_REMOVED lines=9> */
.L_x_224:
[----:B------:R-:W-:Y:S05]  /*6970*/  BSYNC B1 ;  /* 0x0000000000017941 */ /* 0x000fea0003800000 */
.L_x_223:
        /* <DEDUP_REMOVED lines=10> */
.L_x_226:
[----:B------:R-:W-:Y:S05]  /*6a20*/  BSYNC B1 ;  /* 0x0000000000017941 */ /* 0x000fea0003800000 */
.L_x_225:
        /* <DEDUP_REMOVED lines=10> */
.L_x_228:
[----:B------:R-:W-:Y:S05]  /*6ad0*/  BSYNC B1 ;  /* 0x0000000000017941 */ /* 0x000fea0003800000 */
.L_x_227:
        /* <DEDUP_REMOVED lines=9> */
.L_x_230:
[----:B------:R-:W-:Y:S05]  /*6b70*/  BSYNC B1 ;  /* 0x0000000000017941 */ /* 0x000fea0003800000 */
.L_x_229:
        /* <DEDUP_REMOVED lines=9> */
.L_x_232:
[----:B------:R-:W-:Y:S05]  /*6c10*/  BSYNC B1 ;  /* 0x0000000000017941 */ /* 0x000fea0003800000 */
.L_x_231:
        /* <DEDUP_REMOVED lines=10> */
.L_x_234:
[----:B------:R-:W-:Y:S05]  /*6cc0*/  BSYNC B1 ;  /* 0x0000000000017941 */ /* 0x000fea0003800000 */
.L_x_233:
        /* <DEDUP_REMOVED lines=10> */
.L_x_236:
[----:B------:R-:W-:Y:S05]  /*6d70*/  BSYNC B1 ;  /* 0x0000000000017941 */ /* 0x000fea0003800000 */
.L_x_235:
        /* <DEDUP_REMOVED lines=9> */
.L_x_238:
[----:B------:R-:W-:Y:S05]  /*6e10*/  BSYNC B1 ;  /* 0x0000000000017941 */ /* 0x000fea0003800000 */
.L_x_237:
        /* <DEDUP_REMOVED lines=9> */
.L_x_240:
[----:B------:R-:W-:Y:S05]  /*6eb0*/  BSYNC B1 ;  /* 0x0000000000017941 */ /* 0x000fea0003800000 */
.L_x_239:
        /* <DEDUP_REMOVED lines=10> */
.L_x_242:
[----:B------:R-:W-:Y:S05]  /*6f60*/  BSYNC B1 ;  /* 0x0000000000017941 */ /* 0x000fea0003800000 */
.L_x_241:
        /* <DEDUP_REMOVED lines=10> */
.L_x_244:
[----:B------:R-:W-:Y:S05]  /*7010*/  BSYNC B1 ;  /* 0x0000000000017941 */ /* 0x000fea0003800000 */
.L_x_243:
        /* <DEDUP_REMOVED lines=9> */
.L_x_246:
[----:B------:R-:W-:Y:S05]  /*70b0*/  BSYNC B1 ;  /* 0x0000000000017941 */ /* 0x000fea0003800000 */
.L_x_245:
        /* <DEDUP_REMOVED lines=9> */
.L_x_248:
[----:B------:R-:W-:Y:S05]  /*7150*/  BSYNC B1 ;  /* 0x0000000000017941 */ /* 0x000fea0003800000 */
.L_x_247:
        /* <DEDUP_REMOVED lines=10> */
.L_x_250:
[----:B------:R-:W-:Y:S05]  /*7200*/  BSYNC B1 ;  /* 0x0000000000017941 */ /* 0x000fea0003800000 */
.L_x_249:
        /* <DEDUP_REMOVED lines=10> */
.L_x_252:
[----:B------:R-:W-:Y:S05]  /*72b0*/  BSYNC B1 ;  /* 0x0000000000017941 */ /* 0x000fea0003800000 */
.L_x_251:
        /* <DEDUP_REMOVED lines=9> */
.L_x_254:
[----:B------:R-:W-:Y:S05]  /*7350*/  BSYNC B1 ;  /* 0x0000000000017941 */ /* 0x000fea0003800000 */
.L_x_253:
        /* <DEDUP_REMOVED lines=9> */
.L_x_256:
[----:B------:R-:W-:Y:S05]  /*73f0*/  BSYNC B1 ;  /* 0x0000000000017941 */ /* 0x000fea0003800000 */
.L_x_255:
        /* <DEDUP_REMOVED lines=10> */
.L_x_258:
[----:B------:R-:W-:Y:S05]  /*74a0*/  BSYNC B1 ;  /* 0x0000000000017941 */ /* 0x000fea0003800000 */
.L_x_257:
        /* <DEDUP_REMOVED lines=10> */
.L_x_260:
[----:B------:R-:W-:Y:S05]  /*7550*/  BSYNC B1 ;  /* 0x0000000000017941 */ /* 0x000fea0003800000 */
.L_x_259:
        /* <DEDUP_REMOVED lines=9> */
.L_x_262:
[----:B------:R-:W-:Y:S05]  /*75f0*/  BSYNC B1 ;  /* 0x0000000000017941 */ /* 0x000fea0003800000 */
.L_x_261:
        /* <DEDUP_REMOVED lines=9> */
.L_x_264:
[----:B------:R-:W-:Y:S05]  /*7690*/  BSYNC B1 ;  /* 0x0000000000017941 */ /* 0x000fea0003800000 */
.L_x_263:
        /* <DEDUP_REMOVED lines=10> */
.L_x_266:
[----:B------:R-:W-:Y:S05]  /*7740*/  BSYNC B1 ;  /* 0x0000000000017941 */ /* 0x000fea0003800000 */
.L_x_265:
        /* <DEDUP_REMOVED lines=10> */
.L_x_268:
[----:B------:R-:W-:Y:S05]  /*77f0*/  BSYNC B1 ;  /* 0x0000000000017941 */ /* 0x000fea0003800000 */
.L_x_267:
        /* <DEDUP_REMOVED lines=9> */
.L_x_270:
[----:B------:R-:W-:Y:S05]  /*7890*/  BSYNC B1 ;  /* 0x0000000000017941 */ /* 0x000fea0003800000 */
.L_x_269:
        /* <DEDUP_REMOVED lines=9> */
.L_x_272:
[----:B------:R-:W-:Y:S05]  /*7930*/  BSYNC B1 ;  /* 0x0000000000017941 */ /* 0x000fea0003800000 */
.L_x_271:
        /* <DEDUP_REMOVED lines=10> */
.L_x_274:
[----:B------:R-:W-:Y:S05]  /*79e0*/  BSYNC B1 ;  /* 0x0000000000017941 */ /* 0x000fea0003800000 */
.L_x_273:
        /* <DEDUP_REMOVED lines=10> */
.L_x_276:
[----:B------:R-:W-:Y:S05]  /*7a90*/  BSYNC B1 ;  /* 0x0000000000017941 */ /* 0x000fea0003800000 */
.L_x_275:
        /* <DEDUP_REMOVED lines=9> */
.L_x_278:
[----:B------:R-:W-:Y:S05]  /*7b30*/  BSYNC B1 ;  /* 0x0000000000017941 */ /* 0x000fea0003800000 */
.L_x_277:
        /* <DEDUP_REMOVED lines=9> */
.L_x_280:
[----:B------:R-:W-:Y:S05]  /*7bd0*/  BSYNC B1 ;  /* 0x0000000000017941 */ /* 0x000fea0003800000 */
.L_x_279:
        /* <DEDUP_REMOVED lines=10> */
.L_x_282:
[----:B------:R-:W-:Y:S05]  /*7c80*/  BSYNC B1 ;  /* 0x0000000000017941 */ /* 0x000fea0003800000 */
.L_x_281:
        /* <DEDUP_REMOVED lines=10> */
.L_x_284:
[----:B------:R-:W-:Y:S05]  /*7d30*/  BSYNC B1 ;  /* 0x0000000000017941 */ /* 0x000fea0003800000 */
.L_x_283:
        /* <DEDUP_REMOVED lines=9> */
.L_x_286:
[----:B------:R-:W-:Y:S05]  /*7dd0*/  BSYNC B1 ;  /* 0x0000000000017941 */ /* 0x000fea0003800000 */
.L_x_285:
[----:B0----5:R-:W-:Y:S01]  /*7de0*/  IMAD.U32 R3, R18, 0x10000, RZ ;  /* 0x0001000012037824 */ /* 0x021fe200078e00ff */
[----:B------:R-:W-:Y:S01]  /*7df0*/  ISETP.GT.AND P0, PT, R4, 0x8, P0 ;  /* 0x000000080400780c */ /* 0x000fe20000704270 */
[----:B------:R-:W-:Y:S01]  /*7e00*/  @P1 IMAD.MOV.U32 R2, RZ, RZ, R10 ;  /* 0x000000ffff021224 */ /* 0x000fe200078e000a */
[----:B------:R-:W-:Y:S01]  /*7e10*/  BSSY B1, `(.L_x_287) ;  /* 0x0000009000017945 */ /* 0x000fe20003800000 */
[----:B------:R-:W-:-:S04]  /*7e20*/  FMUL R3, R3, R22 ;  /* 0x0000001603037220 */ /* 0x000fc80000400000 */
[----:B------:R-:W-:-:S05]  /*7e30*/  FFMA R3, R150, R23, R3 ;  /* 0x0000001796037223 */ /* 0x000fca0000000003 */
[----:B------:R-:W-:-:S04]  /*7e40*/  F2FP.BF16.F32.PACK_AB R3, RZ, R3 ;  /* 0x00000003ff03723e */ /* 0x000fc800000010ff */
[----:B------:R-:W-:Y:S01]  /*7e50*/  PRMT R0, R3, 0x7610, R0 ;  /* 0x0000761003007816 */ /* 0x000fe20000000000 */
[----:B------:R-:W-:-:S05]  /*7e60*/  @P1 IMAD.MOV.U32 R3, RZ, RZ, R11 ;  /* 0x000000ffff031224 */ /* 0x000fca00078e000b */
[----:B------:R0:W-:Y:S01]  /*7e70*/  @P1 STG.E.U16 desc[UR50][R2.64+0x1f0], R0 ;  /* 0x0001f00002001986 */ /* 0x0001e2000c101532 */
[----:B------:R-:W-:Y:S05]  /*7e80*/  @!P0 BRA `(.L_x_288) ;  /* 0x0000000000048947 */ /* 0x000fea0003800000 */
[----:B------:R0:W5:Y:S02]  /*7e90*/  LDG.E.LTC128B.U16 R18, desc[UR50][R8.64+0x1f2] ;  /* 0x0001f23208127981 */ /* 0x000164000c1e1520 */
.L_x_288:
[----:B------:R-:W-:Y:S05]  /*7ea0*/  BSYNC B1 ;  /* 0x0000000000017941 */ /* 0x000fea0003800000 */
.L_x_287:
[----:B------:R-:W-:Y:S05]  /*7eb0*/  @!P0 BRA `(.L_x_289) ;  /* 0x0000002400408947 */ /* 0x000fea0003800000 */
[----:B0----5:R-:W-:-:S04]  /*7ec0*/  IMAD.U32 R3, R18, 0x10000, RZ ;  /* 0x0001000012037824 */ /* 0x021fc800078e00ff */
[----:B------:R-:W-:-:S04]  /*7ed0*/  FMUL R0, R3, R22 ;  /* 0x0000001603007220 */ /* 0x000fc80000400000 */
[----:B------:R-:W-:-:S05]  /*7ee0*/  FFMA R0, R151, R23, R0 ;  /* 0x0000001797007223 */ /* 0x000fca0000000000 */
[----:B------:R-:W-:-:S05]  /*7ef0*/  F2FP.BF16.F32.PACK_AB R0, RZ, R0 ;  /* 0x00000000ff00723e */ /* 0x000fca00000010ff */
[----:B------:R0:W-:Y:S01]  /*7f00*/  STG.E.U16 desc[UR50][R10.64+0x1f2], R0 ;  /* 0x0001f2000a007986 */ /* 0x0001e2000c101532 */
[----:B------:R-:W-:Y:S05]  /*7f10*/  BRA `(.L_x_289) ;  /* 0x0000002400287947 */ /* 0x000fea0003800000 */
.L_x_36:
[----:B------:R-:W-:Y:S01]  /*7f20*/  ISETP.GT.AND P0, PT, R0, 0x1, PT ;  /* 0x000000010000780c */ /* 0x000fe20003f04270 */
[----:B------:R-:W-:Y:S01]  /*7f30*/  ULDC.64 UR4, c[0x0][0x5c0] ;  /* 0x0001700000047ab9 */ /* 0x000fe20000000a00 */
[-C--:B------:R-:W-:Y:S01]  /*7f40*/  FMUL R24, R24, R23.reuse ;  /* 0x0000001718187220 */ /* 0x080fe20000400000 */
[-C--:B------:R-:W-:Y:S01]  /*7f50*/  FMUL R25, R25, R23.reuse ;  /* 0x0000001719197220 */ /* 0x080fe20000400000 */
[----:B------:R-:W-:Y:S01]  /*7f60*/  ISETP.GT.AND P3, PT, R4, RZ, P0 ;  /* 0x000000ff0400720c */ /* 0x000fe20000764270 */
[-C--:B------:R-:W-:Y:S01]  /*7f70*/  FMUL R26, R26, R23.reuse ;  /* 0x000000171a1a7220 */ /* 0x080fe20000400000 */
[----:B------:R-:W-:Y:S01]  /*7f80*/  LEA R2, P4, R172, UR4, 0x1 ;  /* 0x00000004ac027c11 */ /* 0x000fe2000f8808ff */
[-C--:B------:R-:W-:Y:S01]  /*7f90*/  FMUL R27, R27, R23.reuse ;  /* 0x000000171b1b7220 */ /* 0x080fe20000400000 */
[----:B------:R-:W-:Y:S01]  /*7fa0*/  F2FP.BF16.F32.PACK_AB R24, RZ, R24 ;  /* 0x00000018ff18723e */ /* 0x000fe200000010ff */
[-C--:B------:R-:W-:Y:S01]  /*7fb0*/  FMUL R28, R28, R23.reuse ;  /* 0x000000171c1c7220 */ /* 0x080fe20000400000 */
[----:B------:R-:W-:Y:S01]  /*7fc0*/  LEA.HI.X R3, R172, UR5, R175, 0x1, P4 ;  /* 0x00000005ac037c11 */ /* 0x000fe2000a0f0caf */
[----:B------:R-:W-:Y:S01]  /*7fd0*/  FMUL R29, R29, R23 ;  /* 0x000000171d1d7220 */ /* 0x000fe20000400000 */
[----:B------:R-:W-:Y:S01]  /*7fe0*/  F2FP.BF16.F32.PACK_AB R25, RZ, R25 ;  /* 0x00000019ff19723e */ /* 0x000fe200000010ff */
[-C--:B------:R-:W-:Y:S01]  /*7ff0*/  FMUL R30, R30, R23.reuse ;  /* 0x000000171e1e7220 */ /* 0x080fe20000400000 */
[----:B------:R-:W-:Y:S01]  /*8000*/  SHF.L.U64.HI R11, R10, 0x4, R11 ;  /* 0x000000040a0b7819 */ /* 0x000fe2000001020b */
[----:B------:R-:W-:Y:S01]  /*8010*/  @P1 STG.E.U16 desc[UR50][R2.64], R24 ;  /* 0x0000001802001986 */ /* 0x000fe2000c101532 */
[----:B------:R-:W-:Y:S01]  /*8020*/  ISETP.GT.AND P1, PT, R0, 0x8, PT ;  /* 0x000000080000780c */ /* 0x000fe20003f24270 */
[-C--:B------:R-:W-:Y:S01]  /*8030*/  FMUL R31, R31, R23.reuse ;  /* 0x000000171f1f7220 */ /* 0x080fe20000400000 */
[----:B------:R-:W-:Y:S01]  /*8040*/  ISETP.GT.AND P4, PT, R4, 0x8, P0 ;  /* 0x000000080400780c */ /* 0x000fe20000784270 */
[----:B------:R-:W-:Y:S01]  /*8050*/  @P3 STG.E.U16 desc[UR50][R2.64+0x2], R25 ;  /* 0x0000021902003986 */ /* 0x000fe2000c101532 */
[----:B------:R-:W-:Y:S01]  /*8060*/  LEA R6, P3, R10, R2, 0x4 ;  /* 0x000000020a067211 */ /* 0x000fe200078620ff */
[-C--:B------:R-:W-:Y:S01]  /*8070*/  FMUL R32, R32, R23.reuse ;  /* 0x0000001720207220 */ /* 0x080fe20000400000 */
[----:B------:R-:W-:Y:S01]  /*8080*/  ISETP.GT.AND P2, PT, R4, 0x8, P2 ;  /* 0x000000080400780c */ /* 0x000fe20001744270 */
[-C--:B------:R-:W-:Y:S01]  /*8090*/  FMUL R33, R33, R23.reuse ;  /* 0x0000001721217220 */ /* 0x080fe20000400000 */
[----:B------:R-:W-:Y:S01]  /*80a0*/  ISETP.GT.AND P0, PT, R0, 0x9, PT ;  /* 0x000000090000780c */ /* 0x000fe20003f04270 */
[----:B------:R-:W-:Y:S01]  /*80b0*/  IMAD.X R7, R11, 0x1, R3, P3 ;  /* 0x000000010b077824 */ /* 0x000fe200018e0603 */
[----:B------:R-:W-:Y:S01]  /*80c0*/  ISETP.GT.AND P5, PT, R4, RZ, P1 ;  /* 0x000000ff0400720c */ /* 0x000fe20000fa4270 */
[-C--:B------:R-:W-:Y:S01]  /*80d0*/  FMUL R34, R34, R23.reuse ;  /* 0x0000001722227220 */ /* 0x080fe20000400000 */
[----:B------:R-:W-:Y:S01]  /*80e0*/  ISETP.GT.AND P3, PT, R4, RZ, P0 ;  /* 0x000000ff0400720c */ /* 0x000fe20000764270 */
[-C--:B------:R-:W-:Y:S01]  /*80f0*/  FMUL R35, R35, R23.reuse ;  /* 0x0000001723237220 */ /* 0x080fe20000400000 */
[----:B------:R-:W-:Y:S01]  /*8100*/  F2FP.BF16.F32.PACK_AB R26, RZ, R26 ;  /* 0x0000001aff1a723e */ /* 0x000fe200000010ff */
[----:B------:R-:W-:Y:S01]  /*8110*/  FMUL R36, R36, R23 ;  /* 0x0000001724247220 */ /* 0x000fe20000400000 */
[----:B------:R-:W-:Y:S01]  /*8120*/  F2FP.BF16.F32.PACK_AB R27, RZ, R27 ;  /* 0x0000001bff1b723e */ /* 0x000fe200000010ff */
[----:B------:R-:W-:Y:S01]  /*8130*/  FMUL R37, R37, R23 ;  /* 0x0000001725257220 */ /* 0x000fe20000400000 */
[----:B------:R-:W-:Y:S01]  /*8140*/  F2FP.BF16.F32.PACK_AB R28, RZ, R28 ;  /* 0x0000001cff1c723e */ /* 0x000fe200000010ff */
[----:B------:R-:W-:Y:S01]  /*8150*/  @P2 STG.E.U16 desc[UR50][R6.64], R26 ;  /* 0x0000001a06002986 */ /* 0x000fe2000c101532 */
[----:B------:R-:W-:Y:S01]  /*8160*/  F2FP.BF16.F32.PACK_AB R29, RZ, R29 ;  /* 0x0000001dff1d723e */ /* 0x000fe200000010ff */
[-C--:B------:R-:W-:Y:S01]  /*8170*/  FMUL R38, R38, R23.reuse ;  /* 0x0000001726267220 */ /* 0x080fe20000400000 */
[----:B------:R-:W-:Y:S01]  /*8180*/  ISETP.GT.AND P2, PT, R4, 0x8, P1 ;  /* 0x000000080400780c */ /* 0x000fe20000f44270 */
[----:B------:R-:W-:Y:S01]  /*8190*/  @P4 STG.E.U16 desc[UR50][R6.64+0x2], R27 ;  /* 0x0000021b06004986 */ /* 0x000fe2000c101532 */
[----:B------:R-:W-:Y:S01]  /*81a0*/  ISETP.GT.AND P1, PT, R0, 0x10, PT ;  /* 0x000000100000780c */ /* 0x000fe20003f24270 */
[-C--:B------:R-:W-:Y:S01]  /*81b0*/  FMUL R39, R39, R23.reuse ;  /* 0x0000001727277220 */ /* 0x080fe20000400000 */
[----:B------:R-:W-:Y:S01]  /*81c0*/  F2FP.BF16.F32.PACK_AB R30, RZ, R30 ;  /* 0x0000001eff1e723e */ /* 0x000fe200000010ff */
[----:B------:R-:W-:Y:S01]  /*81d0*/  @P5 STG.E.U16 desc[UR50][R2.64+0x10], R28 ;  /* 0x0000101c02005986 */ /* 0x000fe2000c101532 */
[----:B------:R-:W-:Y:S01]  /*81e0*/  ISETP.GT.AND P4, PT, R4, RZ, P1 ;  /* 0x000000ff0400720c */ /* 0x000fe20000f84270 */
[----:B------:R-:W-:Y:S01]  /*81f0*/  FMUL R40, R40, R23 ;  /* 0x0000001728287220 */ /* 0x000fe20000400000 */
[----:B------:R-:W-:Y:S01]  /*8200*/  F2FP.BF16.F32.PACK_AB R31, RZ, R31 ;  /* 0x0000001fff1f723e */ /* 0x000fe200000010ff */
[----:B------:R-:W-:Y:S01]  /*8210*/  @P3 STG.E.U16 desc[UR50][R2.64+0x12], R29 ;  /* 0x0000121d02003986 */ /* 0x000fe2000c101532 */
[----:B------:R-:W-:Y:S01]  /*8220*/  ISETP.GT.AND P3, PT, R4, 0x8, P0 ;  /* 0x000000080400780c */ /* 0x000fe20000764270 */
[-C--:B------:R-:W-:Y:S01]  /*8230*/  FMUL R41, R41, R23.reuse ;  /* 0x0000001729297220 */ /* 0x080fe20000400000 */
[----:B------:R-:W-:Y:S01]  /*8240*/  ISETP.GT.AND P0, PT, R0, 0x11, PT ;  /* 0x000000110000780c */ /* 0x000fe20003f04270 */
[----:B------:R-:W-:Y:S01]  /*8250*/  @P2 STG.E.U16 desc[UR50][R6.64+0x10], R30 ;  /* 0x0000101e06002986 */ /* 0x000fe2000c101532 */
[----:B------:R-:W-:Y:S01]  /*8260*/  F2FP.BF16.F32.PACK_AB R32, RZ, R32 ;  /* 0x00000020ff20723e */ /* 0x000fe200000010ff */
[-C--:B------:R-:W-:Y:S01]  /*8270*/  FMUL R42, R42, R23.reuse ;  /* 0x000000172a2a7220 */ /* 0x080fe20000400000 */
[C---:B------:R-:W-:Y:S01]  /*8280*/  ISETP.GT.AND P5, PT, R4.reuse, RZ, P0 ;  /* 0x000000ff0400720c */ /* 0x040fe200007a4270 */
[-C--:B------:R-:W-:Y:S01]  /*8290*/  FMUL R43, R43, R23.reuse ;  /* 0x000000172b2b7220 */ /* 0x080fe20000400000 */
[----:B------:R-:W-:Y:S01]  /*82a0*/  ISETP.GT.AND P2, PT, R4, 0x8, P1 ;  /* 0x000000080400780c */ /* 0x000fe20000f44270 */
[-C--:B------:R-:W-:Y:S01]  /*82b0*/  FMUL R44, R44, R23.reuse ;  /* 0x000000172c2c7220 */ /* 0x080fe20000400000 */
[----:B------:R-:W-:Y:S01]  /*82c0*/  ISETP.GT.AND P1, PT, R0, 0x18, PT ;  /* 0x000000180000780c */ /* 0x000fe20003f24270 */
[----:B------:R-:W-:Y:S01]  /*82d0*/  FMUL R45, R45, R23 ;  /* 0x000000172d2d7220 */ /* 0x000fe20000400000 */
[----:B------:R-:W-:Y:S01]  /*82e0*/  F2FP.BF16.F32.PACK_AB R33, RZ, R33 ;  /* 0x00000021ff21723e */ /* 0x000fe200000010ff */
[----:B------:R-:W-:Y:S01]  /*82f0*/  @P3 STG.E.U16 desc[UR50][R6.64+0x12], R31 ;  /* 0x0000121f06003986 */ /* 0x000fe2000c101532 */
[----:B------:R-:W-:Y:S01]  /*8300*/  ISETP.GT.AND P3, PT, R4, 0x8, P0 ;  /* 0x000000080400780c */ /* 0x000fe20000764270 */
[-C--:B------:R-:W-:Y:S01]  /*8310*/  FMUL R46, R46, R23.reuse ;  /* 0x000000172e2e7220 */ /* 0x080fe20000400000 */
[----:B------:R-:W-:Y:S01]  /*8320*/  ISETP.GT.AND P0, PT, R0, 0x19, PT ;  /* 0x000000190000780c */ /* 0x000fe20003f04270 */
[----:B------:R-:W-:Y:S01]  /*8330*/  @P4 STG.E.U16 desc[UR50][R2.64+0x20], R32 ;  /* 0x0000202002004986 */ /* 0x000fe2000c101532 */
[C---:B------:R-:W-:Y:S01]  /*8340*/  ISETP.GT.AND P4, PT, R4.reuse, RZ, P1 ;  /* 0x000000ff0400720c */ /* 0x040fe20000f84270 */
[-C--:B------:R-:W-:Y:S01]  /*8350*/  FMUL R47, R47, R23.reuse ;  /* 0x000000172f2f7220 */ /* 0x080fe20000400000 */
[----:B------:R-:W-:Y:S01]  /*8360*/  F2FP.BF16.F32.PACK_AB R34, RZ, R34 ;  /* 0x00000022ff22723e */ /* 0x000fe200000010ff */
[----:B------:R-:W-:Y:S01]  /*8370*/  @P5 STG.E.U16 desc[UR50][R2.64+0x22], R33 ;  /* 0x0000222102005986 */ /* 0x000fe2000c101532 */
[----:B------:R-:W-:Y:S01]  /*8380*/  ISETP.GT.AND P5, PT, R4, RZ, P0 ;  /* 0x000000ff0400720c */ /* 0x000fe200007a4270 */
        /* <DEDUP_REMOVED lines=15> */
[----:B------:R-:W-:Y:S01]  /*8480*/  ISETP.GT.AND P4, PT, R4, RZ, P1 ;  /* 0x000000ff0400720c */ /* 0x000fe20000f84270 */
[-C--:B------:R-:W-:Y:S01]  /*8490*/  FMUL R52, R52, R23.reuse ;  /* 0x0000001734347220 */ /* 0x080fe20000400000 */
[----:B------:R-:W-:Y:S01]  /*84a0*/  F2FP.BF16.F32.PACK_AB R38, RZ, R38 ;  /* 0x00000026ff26723e */ /* 0x000fe200000010ff */
[-C--:B------:R-:W-:Y:S01]  /*84b0*/  FMUL R53, R53, R23.reuse ;  /* 0x0000001735357220 */ /* 0x080fe20000400000 */
        /* <DEDUP_REMOVED lines=325> */
[----:B------:R-:W-:Y:S01]  /*9910*/  FMUL R151, R151, R23 ;  /* 0x0000001797977220 */ /* 0x000fe20000400000 */
[----:B------:R-:W-:Y:S01]  /*9920*/  ISETP.GT.AND P2, PT, R4, 0x8, P1 ;  /* 0x000000080400780c */ /* 0x000fe20000f44270 */
[----:B------:R-:W-:Y:S01]  /*9930*/  @P3 STG.E.U16 desc[UR50][R6.64+0x132], R103 ;  /* 0x0001326706003986 */ /* 0x000fe2000c101532 */
[----:B------:R-:W-:-:S02]  /*9940*/  ISETP.GT.AND P1, PT, R0, 0xa8, PT ;  /* 0x000000a80000780c */ /* 0x000fc40003f24270 */
[----:B------:R-:W-:Y:S01]  /*9950*/  F2FP.BF16.F32.PACK_AB R105, RZ, R105 ;  /* 0x00000069ff69723e */ /* 0x000fe200000010ff */
[----:B------:R-:W-:Y:S01]  /*9960*/  @P4 STG.E.U16 desc[UR50][R2.64+0x140], R104 ;  /* 0x0001406802004986 */ /* 0x000fe2000c101532 */
[----:B------:R-:W-:Y:S02]  /*9970*/  ISETP.GT.AND P3, PT, R4, 0x8, P0 ;  /* 0x000000080400780c */ /* 0x000fe40000764270 */
[----:B------:R-:W-:Y:S01]  /*9980*/  ISETP.GT.AND P0, PT, R0, 0xa9, PT ;  /* 0x000000a90000780c */ /* 0x000fe20003f04270 */
[----:B------:R-:W-:Y:S01]  /*9990*/  @P5 STG.E.U16 desc[UR50][R2.64+0x142], R105 ;  /* 0x0001426902005986 */ /* 0x000fe2000c101532 */
[C---:B------:R-:W-:Y:S02]  /*99a0*/  ISETP.GT.AND P4, PT, R4.reuse, RZ, P1 ;  /* 0x000000ff0400720c */ /* 0x040fe40000f84270 */
[----:B------:R-:W-:Y:S02]  /*99b0*/  F2FP.BF16.F32.PACK_AB R106, RZ, R106 ;  /* 0x0000006aff6a723e */ /* 0x000fe400000010ff */
[----:B------:R-:W-:-:S02]  /*99c0*/  ISETP.GT.AND P5, PT, R4, RZ, P0 ;  /* 0x000000ff0400720c */ /* 0x000fc400007a4270 */
[----:B------:R-:W-:Y:S01]  /*99d0*/  F2FP.BF16.F32.PACK_AB R107, RZ, R107 ;  /* 0x0000006bff6b723e */ /* 0x000fe200000010ff */
[----:B------:R-:W-:Y:S01]  /*99e0*/  @P2 STG.E.U16 desc[UR50][R6.64+0x140], R106 ;  /* 0x0001406a06002986 */ /* 0x000fe2000c101532 */
[----:B------:R-:W-:Y:S02]  /*99f0*/  F2FP.BF16.F32.PACK_AB R108, RZ, R108 ;  /* 0x0000006cff6c723e */ /* 0x000fe400000010ff */
[----:B------:R-:W-:Y:S01]  /*9a00*/  ISETP.GT.AND P2, PT, R4, 0x8, P1 ;  /* 0x000000080400780c */ /* 0x000fe20000f44270 */
[----:B------:R-:W-:Y:S01]  /*9a10*/  @P3 STG.E.U16 desc[UR50][R6.64+0x142], R107 ;  /* 0x0001426b06003986 */ /* 0x000fe2000c101532 */
[----:B------:R-:W-:Y:S02]  /*9a20*/  ISETP.GT.AND P1, PT, R0, 0xb0, PT ;  /* 0x000000b00000780c */ /* 0x000fe40003f24270 */
[----:B------:R-:W-:Y:S01]  /*9a30*/  F2FP.BF16.F32.PACK_AB R109, RZ, R109 ;  /* 0x0000006dff6d723e */ /* 0x000fe200000010ff */
[----:B------:R-:W-:Y:S01]  /*9a40*/  @P4 STG.E.U16 desc[UR50][R2.64+0x150], R108 ;  /* 0x0001506c02004986 */ /* 0x000fe2000c101532 */
[----:B------:R-:W-:-:S02]  /*9a50*/  ISETP.GT.AND P3, PT, R4, 0x8, P0 ;  /* 0x000000080400780c */ /* 0x000fc40000764270 */
[----:B------:R-:W-:Y:S01]  /*9a60*/  ISETP.GT.AND P0, PT, R0, 0xb1, PT ;  /* 0x000000b10000780c */ /* 0x000fe20003f04270 */
[----:B------:R-:W-:Y:S01]  /*9a70*/  @P5 STG.E.U16 desc[UR50][R2.64+0x152], R109 ;  /* 0x0001526d02005986 */ /* 0x000fe2000c101532 */
[C---:B------:R-:W-:Y:S02]  /*9a80*/  ISETP.GT.AND P4, PT, R4.reuse, RZ, P1 ;  /* 0x000000ff0400720c */ /* 0x040fe40000f84270 */
[----:B------:R-:W-:Y:S02]  /*9a90*/  F2FP.BF16.F32.PACK_AB R110, RZ, R110 ;  /* 0x0000006eff6e723e */ /* 0x000fe400000010ff */
[----:B------:R-:W-:Y:S02]  /*9aa0*/  ISETP.GT.AND P5, PT, R4, RZ, P0 ;  /* 0x000000ff0400720c */ /* 0x000fe400007a4270 */
[----:B------:R-:W-:Y:S01]  /*9ab0*/  F2FP.BF16.F32.PACK_AB R111, RZ, R111 ;  /* 0x0000006fff6f723e */ /* 0x000fe200000010ff */
[----:B------:R-:W-:Y:S01]  /*9ac0*/  @P2 STG.E.U16 desc[UR50][R6.64+0x150], R110 ;  /* 0x0001506e06002986 */ /* 0x000fe2000c101532 */
[----:B------:R-:W-:-:S02]  /*9ad0*/  F2FP.BF16.F32.PACK_AB R112, RZ, R112 ;  /* 0x00000070ff70723e */ /* 0x000fc400000010ff */
[----:B------:R-:W-:Y:S01]  /*9ae0*/  ISETP.GT.AND P2, PT, R4, 0x8, P1 ;  /* 0x000000080400780c */ /* 0x000fe20000f44270 */
[----:B------:R-:W-:Y:S01]  /*9af0*/  @P3 STG.E.U16 desc[UR50][R6.64+0x152], R111 ;  /* 0x0001526f06003986 */ /* 0x000fe2000c101532 */
[----:B------:R-:W-:Y:S02]  /*9b00*/  ISETP.GT.AND P1, PT, R0, 0xb8, PT ;  /* 0x000000b80000780c */ /* 0x000fe40003f24270 */
[----:B------:R-:W-:Y:S01]  /*9b10*/  F2FP.BF16.F32.PACK_AB R113, RZ, R113 ;  /* 0x00000071ff71723e */ /* 0x000fe200000010ff */
[----:B------:R-:W-:Y:S01]  /*9b20*/  @P4 STG.E.U16 desc[UR50][R2.64+0x160], R112 ;  /* 0x0001607002004986 */ /* 0x000fe2000c101532 */
[----:B------:R-:W-:Y:S02]  /*9b30*/  ISETP.GT.AND P3, PT, R4, 0x8, P0 ;  /* 0x000000080400780c */ /* 0x000fe40000764270 */
[----:B------:R-:W-:Y:S01]  /*9b40*/  ISETP.GT.AND P0, PT, R0, 0xb9, PT ;  /* 0x000000b90000780c */ /* 0x000fe20003f04270 */
[----:B------:R-:W-:Y:S01]  /*9b50*/  @P5 STG.E.U16 desc[UR50][R2.64+0x162], R113 ;  /* 0x0001627102005986 */ /* 0x000fe2000c101532 */
[----:B------:R-:W-:-:S02]  /*9b60*/  ISETP.GT.AND P4, PT, R4, RZ, P1 ;  /* 0x000000ff0400720c */ /* 0x000fc40000f84270 */
[----:B------:R-:W-:Y:S02]  /*9b70*/  F2FP.BF16.F32.PACK_AB R114, RZ, R114 ;  /* 0x00000072ff72723e */ /* 0x000fe400000010ff */
[C---:B------:R-:W-:Y:S02]  /*9b80*/  ISETP.GT.AND P5, PT, R4.reuse, RZ, P0 ;  /* 0x000000ff0400720c */ /* 0x040fe400007a4270 */
[----:B------:R-:W-:Y:S01]  /*9b90*/  F2FP.BF16.F32.PACK_AB R115, RZ, R115 ;  /* 0x00000073ff73723e */ /* 0x000fe200000010ff */
[----:B------:R-:W-:Y:S01]  /*9ba0*/  @P2 STG.E.U16 desc[UR50][R6.64+0x160], R114 ;  /* 0x0001607206002986 */ /* 0x000fe2000c101532 */
[----:B------:R-:W-:Y:S02]  /*9bb0*/  F2FP.BF16.F32.PACK_AB R116, RZ, R116 ;  /* 0x00000074ff74723e */ /* 0x000fe400000010ff */
        /* <DEDUP_REMOVED lines=65> */
[----:B------:R-:W-:Y:S02]  /*9fd0*/  ISETP.GT.AND P5, PT, R4, RZ, P0 ;  /* 0x000000ff0400720c */ /* 0x000fe400007a4270 */
[----:B------:R-:W-:Y:S02]  /*9fe0*/  F2FP.BF16.F32.PACK_AB R134, RZ, R134 ;  /* 0x00000086ff86723e */ /* 0x000fe400000010ff */
[----:B------:R-:W-:Y:S02]  /*9ff0*/  F2FP.BF16.F32.PACK_AB R135, RZ, R135 ;  /* 0x00000087ff87723e */ /* 0x000fe400000010ff */
[----:B------:R-:W-:Y:S01]  /*a000*/  F2FP.BF16.F32.PACK_AB R136, RZ, R136 ;  /* 0x00000088ff88723e */ /* 0x000fe200000010ff */
[----:B------:R-:W-:Y:S01]  /*a010*/  @P2 STG.E.U16 desc[UR50][R6.64+0x1b0], R134 ;  /* 0x0001b08606002986 */ /* 0x000fe2000c101532 */
[----:B------:R-:W-:-:S02]  /*a020*/  F2FP.BF16.F32.PACK_AB R137, RZ, R137 ;  /* 0x00000089ff89723e */ /* 0x000fc400000010ff */
[C---:B------:R-:W-:Y:S01]  /*a030*/  ISETP.GT.AND P1, PT, R4.reuse, 0x8, P1 ;  /* 0x000000080400780c */ /* 0x040fe20000f24270 */
[----:B------:R-:W-:Y:S01]  /*a040*/  @P3 STG.E.U16 desc[UR50][R6.64+0x1b2], R135 ;  /* 0x0001b28706003986 */ /* 0x000fe2000c101532 */
[----:B------:R-:W-:Y:S02]  /*a050*/  ISETP.GT.AND P2, PT, R4, 0x8, P0 ;  /* 0x000000080400780c */ /* 0x000fe40000744270 */
[C---:B------:R-:W-:Y:S01]  /*a060*/  ISETP.GT.AND P0, PT, R0.reuse, 0xe9, PT ;  /* 0x000000e90000780c */ /* 0x040fe20003f04270 */
[----:B------:R-:W-:Y:S01]  /*a070*/  @P4 STG.E.U16 desc[UR50][R2.64+0x1c0], R136 ;  /* 0x0001c08802004986 */ /* 0x000fe2000c101532 */
[----:B------:R-:W-:Y:S02]  /*a080*/  ISETP.GT.AND P4, PT, R0, 0xe8, PT ;  /* 0x000000e80000780c */ /* 0x000fe40003f84270 */
[----:B------:R-:W-:Y:S01]  /*a090*/  F2FP.BF16.F32.PACK_AB R138, RZ, R138 ;  /* 0x0000008aff8a723e */ /* 0x000fe200000010ff */
[----:B------:R-:W-:Y:S01]  /*a0a0*/  @P5 STG.E.U16 desc[UR50][R2.64+0x1c2], R137 ;  /* 0x0001c28902005986 */ /* 0x000fe2000c101532 */
[----:B------:R-:W-:-:S02]  /*a0b0*/  ISETP.GT.AND P5, PT, R4, RZ, P4 ;  /* 0x000000ff0400720c */ /* 0x000fc400027a4270 */
[----:B------:R-:W-:Y:S01]  /*a0c0*/  F2FP.BF16.F32.PACK_AB R139, RZ, R139 ;  /* 0x0000008bff8b723e */ /* 0x000fe200000010ff */
[----:B------:R-:W-:Y:S01]  /*a0d0*/  @P1 STG.E.U16 desc[UR50][R6.64+0x1c0], R138 ;  /* 0x0001c08a06001986 */ /* 0x000fe2000c101532 */
[----:B------:R-:W-:Y:S02]  /*a0e0*/  F2FP.BF16.F32.PACK_AB R140, RZ, R140 ;  /* 0x0000008cff8c723e */ /* 0x000fe400000010ff */
[C---:B------:R-:W-:Y:S01]  /*a0f0*/  ISETP.GT.AND P3, PT, R4.reuse, RZ, P0 ;  /* 0x000000ff0400720c */ /* 0x040fe20000764270 */
[----:B------:R-:W-:Y:S01]  /*a100*/  @P2 STG.E.U16 desc[UR50][R6.64+0x1c2], R139 ;  /* 0x0001c28b06002986 */ /* 0x000fe2000c101532 */
[C---:B------:R-:W-:Y:S02]  /*a110*/  ISETP.GT.AND P4, PT, R4.reuse, 0x8, P4 ;  /* 0x000000080400780c */ /* 0x040fe40002784270 */
[----:B------:R-:W-:Y:S02]  /*a120*/  F2FP.BF16.F32.PACK_AB R141, RZ, R141 ;  /* 0x0000008dff8d723e */ /* 0x000fe400000010ff */
[----:B------:R-:W-:Y:S01]  /*a130*/  F2FP.BF16.F32.PACK_AB R142, RZ, R142 ;  /* 0x0000008eff8e723e */ /* 0x000fe200000010ff */
[----:B------:R-:W-:Y:S01]  /*a140*/  @P5 STG.E.U16 desc[UR50][R2.64+0x1d0], R140 ;  /* 0x0001d08c02005986 */ /* 0x000fe2000c101532 */
[----:B------:R-:W-:-:S02]  /*a150*/  ISETP.GT.AND P5, PT, R4, 0x8, P0 ;  /* 0x000000080400780c */ /* 0x000fc400007a4270 */
[----:B------:R-:W-:Y:S02]  /*a160*/  F2FP.BF16.F32.PACK_AB R143, RZ, R143 ;  /* 0x0000008fff8f723e */ /* 0x000fe400000010ff */
[C---:B------:R-:W-:Y:S01]  /*a170*/  ISETP.GT.AND P0, PT, R0.reuse, 0xf1, PT ;  /* 0x000000f10000780c */ /* 0x040fe20003f04270 */
[----:B------:R-:W-:Y:S01]  /*a180*/  @P3 STG.E.U16 desc[UR50][R2.64+0x1d2], R141 ;  /* 0x0001d28d02003986 */ /* 0x000fe2000c101532 */
[----:B------:R-:W-:Y:S02]  /*a190*/  ISETP.GT.AND P3, PT, R0, 0xf0, PT ;  /* 0x000000f00000780c */ /* 0x000fe40003f64270 */
[----:B------:R-:W-:Y:S01]  /*a1a0*/  F2FP.BF16.F32.PACK_AB R144, RZ, R144 ;  /* 0x00000090ff90723e */ /* 0x000fe200000010ff */
[----:B------:R-:W-:Y:S01]  /*a1b0*/  @P4 STG.E.U16 desc[UR50][R6.64+0x1d0], R142 ;  /* 0x0001d08e06004986 */ /* 0x000fe2000c101532 */
[C---:B------:R-:W-:Y:S02]  /*a1c0*/  ISETP.GT.AND P4, PT, R4.reuse, RZ, P3 ;  /* 0x000000ff0400720c */ /* 0x040fe40001f84270 */
[C---:B------:R-:W-:Y:S01]  /*a1d0*/  ISETP.GT.AND P3, PT, R4.reuse, 0x8, P3 ;  /* 0x000000080400780c */ /* 0x040fe20001f64270 */
[----:B------:R-:W-:Y:S01]  /*a1e0*/  @P5 STG.E.U16 desc[UR50][R6.64+0x1d2], R143 ;  /* 0x0001d28f06005986 */ /* 0x000fe2000c101532 */
[----:B------:R-:W-:-:S02]  /*a1f0*/  ISETP.GT.AND P5, PT, R4, RZ, P0 ;  /* 0x000000ff0400720c */ /* 0x000fc400007a4270 */
[----:B------:R-:W-:Y:S02]  /*a200*/  F2FP.BF16.F32.PACK_AB R145, RZ, R145 ;  /* 0x00000091ff91723e */ /* 0x000fe400000010ff */
[----:B------:R-:W-:Y:S02]  /*a210*/  ISETP.GT.AND P0, PT, R4, 0x8, P0 ;  /* 0x000000080400780c */ /* 0x000fe40000704270 */
[C---:B------:R-:W-:Y:S02]  /*a220*/  ISETP.GT.AND P1, PT, R0.reuse, 0xf9, PT ;  /* 0x000000f90000780c */ /* 0x040fe40003f24270 */
[----:B------:R-:W-:Y:S01]  /*a230*/  ISETP.GT.AND P2, PT, R0, 0xf8, PT ;  /* 0x000000f80000780c */ /* 0x000fe20003f44270 */
[----:B------:R-:W-:Y:S01]  /*a240*/  @P4 STG.E.U16 desc[UR50][R2.64+0x1e0], R144 ;  /* 0x0001e09002004986 */ /* 0x000fe2000c101532 */
[C---:B------:R-:W-:Y:S01]  /*a250*/  ISETP.GT.AND P4, PT, R4.reuse, RZ, P1 ;  /* 0x000000ff0400720c */ /* 0x040fe20000f84270 */
[----:B------:R-:W-:Y:S01]  /*a260*/  @P3 IMAD.MOV.U32 R5, RZ, RZ, R7 ;  /* 0x000000ffff053224 */ /* 0x000fe200078e0007 */
[C---:B------:R-:W-:Y:S01]  /*a270*/  ISETP.GT.AND P1, PT, R4.reuse, 0x8, P1 ;  /* 0x000000080400780c */ /* 0x040fe20000f24270 */
[----:B------:R-:W-:Y:S01]  /*a280*/  @P5 STG.E.U16 desc[UR50][R2.64+0x1e2], R145 ;  /* 0x0001e29102005986 */ /* 0x000fe2000c101532 */
[----:B------:R-:W-:-:S02]  /*a290*/  ISETP.GT.AND P5, PT, R4, RZ, P2 ;  /* 0x000000ff0400720c */ /* 0x000fc400017a4270 */
[----:B------:R-:W-:Y:S01]  /*a2a0*/  ISETP.GT.AND P2, PT, R4, 0x8, P2 ;  /* 0x000000080400780c */ /* 0x000fe20001744270 */
[----:B------:R-:W-:Y:S01]  /*a2b0*/  @P3 IMAD.MOV.U32 R4, RZ, RZ, R6 ;  /* 0x000000ffff043224 */ /* 0x000fe200078e0006 */
[----:B------:R-:W-:Y:S02]  /*a2c0*/  F2FP.BF16.F32.PACK_AB R146, RZ, R146 ;  /* 0x00000092ff92723e */ /* 0x000fe400000010ff */
[----:B------:R-:W-:Y:S02]  /*a2d0*/  F2FP.BF16.F32.PACK_AB R147, RZ, R147 ;  /* 0x00000093ff93723e */ /* 0x000fe400000010ff */
[----:B------:R-:W-:Y:S01]  /*a2e0*/  F2FP.BF16.F32.PACK_AB R148, RZ, R148 ;  /* 0x00000094ff94723e */ /* 0x000fe200000010ff */
[----:B------:R0:W-:Y:S01]  /*a2f0*/  @P3 STG.E.U16 desc[UR50][R4.64+0x1e0], R146 ;  /* 0x0001e09204003986 */ /* 0x0001e2000c101532 */
[----:B------:R-:W-:Y:S02]  /*a300*/  F2FP.BF16.F32.PACK_AB R149, RZ, R149 ;  /* 0x00000095ff95723e */ /* 0x000fe400000010ff */
[----:B------:R-:W-:-:S02]  /*a310*/  F2FP.BF16.F32.PACK_AB R150, RZ, R150 ;  /* 0x00000096ff96723e */ /* 0x000fc400000010ff */
[----:B------:R-:W-:Y:S01]  /*a320*/  F2FP.BF16.F32.PACK_AB R151, RZ, R151 ;  /* 0x00000097ff97723e */ /* 0x000fe200000010ff */
[----:B0-----:R-:W-:Y:S02]  /*a330*/  @P0 IMAD.MOV.U32 R4, RZ, RZ, R6 ;  /* 0x000000ffff040224 */ /* 0x001fe400078e0006 */
[----:B------:R-:W-:-:S05]  /*a340*/  @P0 IMAD.MOV.U32 R5, RZ, RZ, R7 ;  /* 0x000000ffff050224 */ /* 0x000fca00078e0007 */
[----:B------:R-:W-:Y:S04]  /*a350*/  @P0 STG.E.U16 desc[UR50][R4.64+0x1e2], R147 ;  /* 0x0001e29304000986 */ /* 0x000fe8000c101532 */
[----:B------:R-:W-:Y:S04]  /*a360*/  @P5 STG.E.U16 desc[UR50][R2.64+0x1f0], R148 ;  /* 0x0001f09402005986 */ /* 0x000fe8000c101532 */
[----:B------:R0:W-:Y:S02]  /*a370*/  @P4 STG.E.U16 desc[UR50][R2.64+0x1f2], R149 ;  /* 0x0001f29502004986 */ /* 0x0001e4000c101532 */
[----:B0-----:R-:W-:-:S02]  /*a380*/  @P2 IMAD.MOV.U32 R2, RZ, RZ, R6 ;  /* 0x000000ffff022224 */ /* 0x001fc400078e0006 */
[----:B------:R-:W-:-:S05]  /*a390*/  @P2 IMAD.MOV.U32 R3, RZ, RZ, R7 ;  /* 0x000000ffff032224 */ /* 0x000fca00078e0007 */
[----:B------:R0:W-:Y:S04]  /*a3a0*/  @P2 STG.E.U16 desc[UR50][R2.64+0x1f0], R150 ;  /* 0x0001f09602002986 */ /* 0x0001e8000c101532 */
[----:B------:R0:W-:Y:S02]  /*a3b0*/  @P1 STG.E.U16 desc[UR50][R6.64+0x1f2], R151 ;  /* 0x0001f29706001986 */ /* 0x0001e4000c101532 */
.L_x_289:
[----:B------:R-:W-:Y:S05]  /*a3c0*/  BSYNC B0 ;  /* 0x0000000000007941 */ /* 0x000fea0003800000 */
.L_x_35:
[----:B0-----:R-:W-:Y:S01]  /*a3d0*/  IMAD.U32 R2, RZ, RZ, UR38 ;  /* 0x00000026ff027e24 */ /* 0x001fe2000f8e00ff */
[----:B------:R-:W-:Y:S01]  /*a3e0*/  ULDC.64 UR4, c[0x0][0x650] ;  /* 0x0001940000047ab9 */ /* 0x000fe20000000a00 */
[----:B------:R-:W-:Y:S01]  /*a3f0*/  IMAD.U32 R0, RZ, RZ, UR41 ;  /* 0x00000029ff007e24 */ /* 0x000fe2000f8e00ff */
[----:B------:R0:W-:Y:S01]  /*a400*/  SYNCS.ARRIVE.TRANS64.A1T0 RZ, [R159+UR46], RZ ;  /* 0x000000ff9fff79a7 */ /* 0x0001e2000810002e */
[----:B------:R-:W-:Y:S01]  /*a410*/  IMAD.U32 R3, RZ, RZ, UR39 ;  /* 0x00000027ff037e24 */ /* 0x000fe2000f8e00ff */
[C---:B------:R-:W-:Y:S01]  /*a420*/  LEA R16, P0, R2.reuse, R16, 0x1 ;  /* 0x0000001002107211 */ /* 0x040fe200078008ff */
[----:B-----5:R-:W-:Y:S02]  /*a430*/  IMAD.MOV.U32 R18, RZ, RZ, -0x1 ;  /* 0xffffffffff127424 */ /* 0x020fe400078e00ff */
[----:B------:R-:W-:Y:S01]  /*a440*/  IMAD.MOV.U32 R19, RZ, RZ, -0x1 ;  /* 0xffffffffff137424 */ /* 0x000fe200078e00ff */
[----:B------:R-:W-:Y:S01]  /*a450*/  LEA.HI.X R17, R2, R17, R0, 0x1, P0 ;  /* 0x0000001102117211 */ /* 0x000fe200000f0c00 */
[----:B------:R-:W-:Y:S01]  /*a460*/  IMAD.MOV.U32 R2, RZ, RZ, -0x1 ;  /* 0xffffffffff027424 */ /* 0x000fe200078e00ff */
[----:B------:R-:W-:-:S02]  /*a470*/  ISETP.GE.U32.AND P0, PT, R16, UR4, PT ;  /* 0x0000000410007c0c */ /* 0x000fc4000bf06070 */
[----:B------:R-:W-:Y:S02]  /*a480*/  PRMT R0, RZ, 0x7610, R0 ;  /* 0x00007610ff007816 */ /* 0x000fe40000000000 */
[----:B------:R-:W-:-:S13]  /*a490*/  ISETP.GE.U32.AND.EX P0, PT, R17, UR5, PT, P0 ;  /* 0x0000000511007c0c */ /* 0x000fda000bf06100 */
[----:B0-----:R-:W-:Y:S05]  /*a4a0*/  @P0 BRA `(.L_x_290) ;  /* 0x00000004008c0947 */ /* 0x001fea0003800000 */
[----:B------:R-:W0:Y:S01]  /*a4b0*/  S2UR UR7, SR_CTAID.X ;  /* 0x00000000000779c3 */ /* 0x000e220000002500 */
[----:B------:R-:W-:Y:S01]  /*a4c0*/  ULDC.64 UR4, c[0x0][0x628] ;  /* 0x00018a0000047ab9 */ /* 0x000fe20000000a00 */
[----:B------:R-:W-:Y:S01]  /*a4d0*/  ULDC UR6, c[0x0][0x150] ;  /* 0x0000540000067ab9 */ /* 0x000fe20000000800 */
[----:B------:R-:W-:Y:S01]  /*a4e0*/  ISETP.NE.U32.AND P0, PT, RZ, UR4, PT ;  /* 0x00000004ff007c0c */ /* 0x000fe2000bf05070 */
[----:B------:R-:W-:Y:S01]  /*a4f0*/  ULDC UR15, c[0x0][0x630] ;  /* 0x00018c00000f7ab9 */ /* 0x000fe20000000800 */
[C---:B------:R-:W-:Y:S01]  /*a500*/  R2UR UR16, R16.reuse ;  /* 0x00000000101072ca */ /* 0x040fe200000e0000 */
[----:B------:R-:W-:Y:S01]  /*a510*/  ULDC UR18, c[0x0][0x154] ;  /* 0x0000550000127ab9 */ /* 0x000fe20000000800 */
[----:B------:R-:W-:Y:S01]  /*a520*/  ISETP.NE.AND.EX P0, PT, RZ, UR5, PT, P0 ;  /* 0x00000005ff007c0c */ /* 0x000fe2000bf05300 */
[----:B------:R-:W1:Y:S01]  /*a530*/  S2UR UR19, SR_CTAID.Y ;  /* 0x00000000001379c3 */ /* 0x000e620000002600 */
[----:B------:R-:W-:Y:S02]  /*a540*/  R2UR UR17, R17 ;  /* 0x00000000111172ca */ /* 0x000fe400000e0000 */
[----:B------:R-:W-:-:S02]  /*a550*/  R2UR UR12, R16 ;  /* 0x00000000100c72ca */ /* 0x000fc400000e0000 */
[----:B------:R-:W-:Y:S02]  /*a560*/  R2UR UR13, R17 ;  /* 0x00000000110d72ca */ /* 0x000fe400000e0000 */
[----:B0-----:R-:W-:-:S05]  /*a570*/  I2FP.F32.U32 R0, UR7 ;  /* 0x0000000700007c45 */ /* 0x001fca0008201000 */
[----:B------:R-:W-:-:S04]  /*a580*/  FMUL R0, R0, UR6 ;  /* 0x0000000600007c20 */ /* 0x000fc80008400000 */
[----:B------:R0:W0:Y:S01]  /*a590*/  F2I.U32.TRUNC.NTZ R2, R0 ;  /* 0x0000000000027305 */ /* 0x000022000020f000 */
[----:B-1----:R-:W-:Y:S05]  /*a5a0*/  @!P0 BRA `(.L_x_291) ;  /* 0x0000000000308947 */ /* 0x002fea0003800000 */
        /* <DEDUP_REMOVED lines=12> */
.L_x_291:
[----:B------:R-:W-:Y:S01]  /*a670*/  USHF.R.U64 UR6, UR12, UR15, UR13 ;  /* 0x0000000f0c067299 */ /* 0x000fe2000800120d */
[----:B0-----:R-:W-:Y:S01]  /*a680*/  I2FP.F32.U32 R0, UR19 ;  /* 0x0000001300007c45 */ /* 0x001fe20008201000 */
[----:B------:R-:W-:Y:S01]  /*a690*/  USHF.R.U32.HI UR4, URZ, UR15, UR13 ;  /* 0x0000000f3f047299 */ /* 0x000fe2000801160d */
[----:B------:R-:W-:Y:S01]  /*a6a0*/  R2UR UR14, R2 ;  /* 0x00000000020e72ca */ /* 0x000fe200000e0000 */
[----:B------:R-:W-:Y:S02]  /*a6b0*/  UIADD3 UR9, UP0, URZ, -UR6, URZ ;  /* 0x800000063f097290 */ /* 0x000fe4000ff1e03f */
[----:B------:R-:W-:Y:S01]  /*a6c0*/  FMUL R0, R0, UR18 ;  /* 0x0000001200007c20 */ /* 0x000fe20008400000 */
[----:B------:R-:W-:Y:S01]  /*a6d0*/  ULDC.64 UR12, c[0x0][0x620] ;  /* 0x00018800000c7ab9 */ /* 0x000fe20000000a00 */
[----:B------:R-:W-:Y:S01]  /*a6e0*/  UIADD3.X UR4, URZ, ~UR4, URZ, UP0, !UPT ;  /* 0x800000043f047290 */ /* 0x000fe200087fe43f */
[----:B------:R-:W-:Y:S01]  /*a6f0*/  UMOV UR10, UR16 ;  /* 0x00000010000a7c82 */ /* 0x000fe20008000000 */
[----:B------:R-:W-:-:S02]  /*a700*/  UMOV UR11, UR17 ;  /* 0x00000011000b7c82 */ /* 0x000fc40008000000 */
[----:B------:R-:W0:Y:S01]  /*a710*/  F2I.U32.TRUNC.NTZ R0, R0 ;  /* 0x0000000000007305 */ /* 0x000e22000020f000 */
[----:B------:R-:W-:Y:S02]  /*a720*/  UIMAD UR4, UR4, UR12, URZ ;  /* 0x0000000c040472a4 */ /* 0x000fe4000f8e023f */
[----:B------:R-:W-:Y:S02]  /*a730*/  UIMAD.WIDE.U32 UR10, UR9, UR12, UR10 ;  /* 0x0000000c090a72a5 */ /* 0x000fe4000f8e000a */
[----:B------:R-:W-:Y:S01]  /*a740*/  UIMAD UR9, UR9, UR13, UR4 ;  /* 0x0000000d090972a4 */ /* 0x000fe2000f8e0204 */
[----:B------:R-:W-:Y:S01]  /*a750*/  ULDC UR22, c[0x0][0x658] ;  /* 0x0001960000167ab9 */ /* 0x000fe20000000800 */
[----:B------:R-:W-:Y:S02]  /*a760*/  UMOV UR12, 0xffffffff ;  /* 0xffffffff000c7882 */ /* 0x000fe40000000000 */
[----:B------:R-:W-:Y:S01]  /*a770*/  UIADD3 UR11, UR11, UR9, URZ ;  /* 0x000000090b0b7290 */ /* 0x000fe2000fffe03f */
[----:B------:R-:W-:Y:S01]  /*a780*/  ULDC UR13, c[0x0][0x618] ;  /* 0x00018600000d7ab9 */ /* 0x000fe20000000800 */
[----:B------:R-:W-:Y:S01]  /*a790*/  ULDC.64 UR4, c[0x0][0x640] ;  /* 0x0001900000047ab9 */ /* 0x000fe20000000a00 */
[----:B------:R-:W-:Y:S01]  /*a7a0*/  USHF.L.U32 UR18, UR12, UR22, URZ ;  /* 0x000000160c127299 */ /* 0x000fe2000800063f */
[----:B------:R-:W-:Y:S01]  /*a7b0*/  ISETP.NE.U32.AND P0, PT, RZ, UR4, PT ;  /* 0x00000004ff007c0c */ /* 0x000fe2000bf05070 */
[----:B------:R-:W-:Y:S01]  /*a7c0*/  USHF.R.U64 UR12, UR10, UR13, UR11 ;  /* 0x0000000d0a0c7299 */ /* 0x000fe2000800120b */
[----:B0-----:R-:W-:Y:S01]  /*a7d0*/  R2UR UR16, R0 ;  /* 0x00000000001072ca */ /* 0x001fe200000e0000 */
[----:B------:R-:W-:Y:S01]  /*a7e0*/  USHF.R.U32.HI UR10, URZ, UR13, UR11 ;  /* 0x0000000d3f0a7299 */ /* 0x000fe2000801160b */
[----:B------:R-:W-:Y:S01]  /*a7f0*/  ISETP.NE.AND.EX P0, PT, RZ, UR5, PT, P0 ;  /* 0x00000005ff007c0c */ /* 0x000fe2000bf05300 */
[----:B------:R-:W-:Y:S01]  /*a800*/  ULDC UR17, c[0x0][0x608] ;  /* 0x0001820000117ab9 */ /* 0x000fe20000000800 */
[----:B------:R-:W-:-:S02]  /*a810*/  ULOP3.LUT UR23, URZ, UR18, URZ, 0x33, !UPT ;  /* 0x000000123f177292 */ /* 0x000fc4000f8e333f */
[----:B------:R-:W-:Y:S02]  /*a820*/  USHF.R.U64 UR18, UR12, UR17, UR10 ;  /* 0x000000110c127299 */ /* 0x000fe4000800120a */
[----:B------:R-:W-:Y:S01]  /*a830*/  USHF.R.U32.HI UR10, URZ, UR17, UR10 ;  /* 0x000000113f0a7299 */ /* 0x000fe2000801160a */
[----:B------:R-:W-:Y:S01]  /*a840*/  UMOV UR20, 0x1 ;  /* 0x0000000100147882 */ /* 0x000fe20000000000 */
[----:B------:R-:W-:Y:S02]  /*a850*/  UIADD3 UR14, -UR14, URZ, URZ ;  /* 0x0000003f0e0e7290 */ /* 0x000fe4000fffe13f */
[----:B------:R-:W-:Y:S02]  /*a860*/  USHF.L.U32 UR13, UR20, UR22, URZ ;  /* 0x00000016140d7299 */ /* 0x000fe4000800063f */
[----:B------:R-:W-:Y:S01]  /*a870*/  USHF.R.U64 UR20, UR18, UR22, UR10 ;  /* 0x0000001612147299 */ /* 0x000fe2000800120a */
[----:B------:R-:W-:Y:S01]  /*a880*/  ULDC UR15, c[0x0][0x144] ;  /* 0x00005100000f7ab9 */ /* 0x000fe20000000800 */
[----:B------:R-:W-:Y:S01]  /*a890*/  ULDC UR8, c[0x0][0x600] ;  /* 0x0001800000087ab9 */ /* 0x000fe20000000800 */
[----:B------:R-:W-:-:S02]  /*a8a0*/  UIADD3 UR21, -UR16, URZ, URZ ;  /* 0x0000003f10157290 */ /* 0x000fc4000fffe13f */
[----:B------:R-:W-:Y:S02]  /*a8b0*/  USHF.R.U32.HI UR17, URZ, UR22, UR10 ;  /* 0x000000163f117299 */ /* 0x000fe4000801160a */
[----:B------:R-:W-:Y:S02]  /*a8c0*/  UIADD3 UR9, UR8, -0x1, URZ ;  /* 0xffffffff08097890 */ /* 0x000fe4000fffe03f */
[----:B------:R-:W-:Y:S01]  /*a8d0*/  UIMAD UR22, UR15, UR14, UR7 ;  /* 0x0000000e0f1672a4 */ /* 0x000fe2000f8e0207 */
[----:B------:R-:W-:Y:S01]  /*a8e0*/  ULDC UR26, c[0x0][0x148] ;  /* 0x00005200001a7ab9 */ /* 0x000fe20000000800 */
[----:B------:R-:W-:Y:S01]  /*a8f0*/  ULDC UR24, c[0x0][0x648] ;  /* 0x0001920000187ab9 */ /* 0x000fe20000000800 */
[----:B------:R-:W-:Y:S01]  /*a900*/  ULDC UR25, c[0x0][0x638] ;  /* 0x00018e0000197ab9 */ /* 0x000fe20000000800 */
        /* <DEDUP_REMOVED lines=12> */
.L_x_292:
[----:B------:R-:W-:Y:S01]  /*a9d0*/  UISETP.NE.AND UP0, UPT, UR40, URZ, UPT ;  /* 0x0000003f2800728c */ /* 0x000fe2000bf05270 */
[----:B------:R-:W-:Y:S01]  /*a9e0*/  IMAD.MOV.U32 R0, RZ, RZ, 0x1 ;  /* 0x00000001ff007424 */ /* 0x000fe200078e00ff */
[----:B------:R-:W-:Y:S01]  /*a9f0*/  USHF.R.U64 UR4, UR16, UR24, UR17 ;  /* 0x0000001810047299 */ /* 0x000fe20008001211 */
[----:B------:R-:W-:Y:S01]  /*aa00*/  IMAD.U32 R19, RZ, RZ, UR6 ;  /* 0x00000006ff137e24 */ /* 0x000fe2000f8e00ff */
[----:B------:R-:W-:Y:S02]  /*aa10*/  ULOP3.LUT UR18, UR18, UR23, URZ, 0xc0, !UPT ;  /* 0x0000001712127292 */ /* 0x000fe4000f8ec03f */
[----:B------:R-:W-:Y:S02]  /*aa20*/  UIADD3 UR5, -UR4, URZ, URZ ;  /* 0x0000003f04057290 */ /* 0x000fe4000fffe13f */
[----:B------:R-:W-:Y:S02]  /*aa30*/  ULOP3.LUT UR9, UR12, UR9, URZ, 0xc0, !UPT ;  /* 0x000000090c097292 */ /* 0x000fe4000f8ec03f */
[----:B------:R-:W-:-:S02]  /*aa40*/  UIMAD UR4, UR13, UR4, UR18 ;  /* 0x000000040d0472a4 */ /* 0x000fc4000f8e0212 */
[----:B------:R-:W-:Y:S02]  /*aa50*/  @UP0 UIMAD UR22, UR26, UR21, UR19 ;  /* 0x000000151a1602a4 */ /* 0x000fe4000f8e0213 */
[----:B------:R-:W-:Y:S01]  /*aa60*/  UIMAD UR5, UR5, UR25, UR20 ;  /* 0x00000019050572a4 */ /* 0x000fe2000f8e0214 */
[----:B------:R-:W-:Y:S02]  /*aa70*/  ULDC UR7, c[0x0][0x610] ;  /* 0x0001840000077ab9 */ /* 0x000fe40000000800 */
[----:B------:R-:W-:Y:S02]  /*aa80*/  UIMAD UR4, UR4, UR7, UR22 ;  /* 0x00000007040472a4 */ /* 0x000fe4000f8e0216 */
[----:B------:R-:W-:-:S04]  /*aa90*/  UIMAD UR5, UR5, UR8, UR9 ;  /* 0x00000008050572a4 */ /* 0x000fc8000f8e0209 */
[----:B------:R-:W-:Y:S02]  /*aaa0*/  USEL UR7, UR5, UR4, !UP0 ;  /* 0x0000000405077287 */ /* 0x000fe4000c000000 */
[----:B------:R-:W-:-:S04]  /*aab0*/  USEL UR4, UR4, UR5, !UP0 ;  /* 0x0000000504047287 */ /* 0x000fc8000c000000 */
[----:B------:R-:W-:Y:S02]  /*aac0*/  IMAD.U32 R2, RZ, RZ, UR7 ;  /* 0x00000007ff027e24 */ /* 0x000fe4000f8e00ff */
[----:B------:R-:W-:-:S07]  /*aad0*/  IMAD.U32 R18, RZ, RZ, UR4 ;  /* 0x00000004ff127e24 */ /* 0x000fce000f8e00ff */
.L_x_290:
[----:B------:R-:W-:Y:S02]  /*aae0*/  LOP3.LUT P0, RZ, R0, 0xff, RZ, 0xc0, !PT ;  /* 0x000000ff00ff7812 */ /* 0x000fe4000780c0ff */
[----:B------:R-:W-:-:S11]  /*aaf0*/  LOP3.LUT R170, R170, 0x1, RZ, 0x3c, !PT ;  /* 0x00000001aaaa7812 */ /* 0x000fd600078e3cff */
[----:B------:R-:W-:Y:S05]  /*ab00*/  @P0 BRA `(.L_x_293) ;  /* 0xffffff6800f00947 */ /* 0x000fea000383ffff */
[----:B------:R-:W-:Y:S05]  /*ab10*/  EXIT ;  /* 0x000000000000794d */ /* 0x000fea0003800000 */
.L_x_16:
[----:B------:R-:W-:-:S08]  /*ab20*/  ISETP.NE.AND P0, PT, RZ, UR6, PT ;  /* 0x00000006ff007c0c */ /* 0x000fd0000bf05270 */
[----:B-----5:R-:W0:-:S00]  /*ab30*/  USETMAXREG.DEALLOC.CTAPOOL 0x28 ;  /* 0x00000028000079c8 */ /* 0x020e0000080e0500 */
[----:B------:R-:W-:Y:S05]  /*ab40*/  @P0 EXIT ;  /* 0x000000000000094d */ /* 0x000fea0003800000 */
[----:B0-----:R-:W-:Y:S01]  /*ab50*/  LOP3.LUT P0, RZ, R0, 0xff, RZ, 0xc0, !PT ;  /* 0x000000ff00ff7812 */ /* 0x001fe2000780c0ff */
[----:B------:R-:W-:Y:S02]  /*ab60*/  IMAD.MOV.U32 R8, RZ, RZ, 0x1 ;  /* 0x00000001ff087424 */ /* 0x000fe400078e00ff */
[----:B------:R-:W-:-:S10]  /*ab70*/  IMAD.MOV.U32 R0, RZ, RZ, RZ ;  /* 0x000000ffff007224 */ /* 0x000fd400078e00ff */
[----:B------:R-:W-:Y:S05]  /*ab80*/  @!P0 BRA `(.L_x_294) ;  /* 0x0000000c00648947 */ /* 0x000fea0003800000 */
[----:B------:R-:W0:Y:S01]  /*ab90*/  S2UR UR8, SR_CgaCtaId ;  /* 0x00000000000879c3 */ /* 0x000e220000008800 */
[----:B------:R-:W-:Y:S01]  /*aba0*/  LOP3.LUT P0, RZ, R3, 0x1f, RZ, 0xc0, !PT ;  /* 0x0000001f03ff7812 */ /* 0x000fe2000780c0ff */
[----:B------:R-:W-:Y:S01]  /*abb0*/  ULDC UR5, c[0x0][0x658] ;  /* 0x0001960000057ab9 */ /* 0x000fe20000000800 */
[----:B------:R-:W-:Y:S01]  /*abc0*/  UMOV UR6, 0xffffffff ;  /* 0xffffffff00067882 */ /* 0x000fe20000000000 */
[----:B------:R-:W-:Y:S01]  /*abd0*/  BSSY B0, `(.L_x_294) ;  /* 0x00000d4000007945 */ /* 0x000fe20003800000 */
[----:B------:R-:W-:Y:S01]  /*abe0*/  USHF.L.U32 UR6, UR6, UR5, URZ ;  /* 0x0000000506067299 */ /* 0x000fe2000800063f */
[C---:B------:R-:W-:Y:S01]  /*abf0*/  ISETP.NE.AND P3, PT, R4.reuse, RZ, PT ;  /* 0x000000ff0400720c */ /* 0x040fe20003f65270 */
[----:B------:R-:W-:Y:S01]  /*ac00*/  IMAD.MOV.U32 R10, RZ, RZ, 0x1 ;  /* 0x00000001ff0a7424 */ /* 0x000fe200078e00ff */
[----:B------:R-:W-:Y:S01]  /*ac10*/  ISETP.NE.OR P0, PT, R4, RZ, !P0 ;  /* 0x000000ff0400720c */ /* 0x000fe20004705670 */
[----:B------:R-:W-:Y:S01]  /*ac20*/  IMAD.MOV.U32 R8, RZ, RZ, 0x1 ;  /* 0x00000001ff087424 */ /* 0x000fe200078e00ff */
[----:B------:R-:W-:Y:S01]  /*ac30*/  ULDC UR4, c[0x0][0x600] ;  /* 0x0001800000047ab9 */ /* 0x000fe20000000800 */
[----:B------:R-:W-:Y:S01]  /*ac40*/  IMAD.MOV.U32 R0, RZ, RZ, RZ ;  /* 0x000000ffff007224 */ /* 0x000fe200078e00ff */
[----:B------:R-:W-:Y:S01]  /*ac50*/  UMOV UR7, 0x1 ;  /* 0x0000000100077882 */ /* 0x000fe20000000000 */
[----:B------:R-:W-:-:S02]  /*ac60*/  UIADD3 UR21, UR37, 0x1, URZ ;  /* 0x0000000125157890 */ /* 0x000fc4000fffe03f */
[----:B------:R-:W-:Y:S02]  /*ac70*/  ULOP3.LUT UR13, UR42, 0x2, URZ, 0xfc, !UPT ;  /* 0x000000022a0d7892 */ /* 0x000fe4000f8efc3f */
[----:B------:R-:W-:Y:S02]  /*ac80*/  UIADD3 UR4, UR4, -0x1, URZ ;  /* 0xffffffff04047890 */ /* 0x000fe4000fffe03f */
[----:B------:R-:W-:Y:S02]  /*ac90*/  USHF.L.U32 UR5, UR7, UR5, URZ ;  /* 0x0000000507057299 */ /* 0x000fe4000800063f */
[----:B------:R-:W-:Y:S01]  /*aca0*/  ULOP3.LUT UR6, URZ, UR6, URZ, 0x33, !UPT ;  /* 0x000000063f067292 */ /* 0x000fe2000f8e333f */
[----:B------:R-:W-:Y:S01]  /*acb0*/  ULDC.64 UR30, c[0x0][0x198] ;  /* 0x00006600001e7ab9 */ /* 0x000fe20000000a00 */
[----:B0-----:R-:W-:-:S10]  /*acc0*/  IMAD.U32 R9, RZ, RZ, UR8 ;  /* 0x00000008ff097e24 */ /* 0x001fd4000f8e00ff */
.L_x_306:
[----:B------:R-:W-:-:S03]  /*acd0*/  UMOV UR7, 0xffffffff ;  /* 0xffffffff00077882 */ /* 0x000fc60000000000 */
[----:B------:R-:W-:Y:S05]  /*ace0*/  BRA.DIV UR7, `(.L_x_295) ;  /* 0x0000000e07dc7947 */ /* 0x000fea000b800000 */
[----:B------:R-:W-:-:S13]  /*acf0*/  ELECT P6, URZ, PT ;  /* 0x00000000003f782f */ /* 0x000fda00038c0000 */
.L_x_317:
[----:B------:R-:W0:Y:S01]  /*ad00*/  LDC R3, c[0x0][0x28c] ;  /* 0x0000a300ff037b82 */ /* 0x000e220000000800 */
[----:B------:R-:W-:Y:S01]  /*ad10*/  BSSY B1, `(.L_x_296) ;  /* 0x0000049000017945 */ /* 0x000fe20003800000 */
[----:B0-----:R-:W-:-:S13]  /*ad20*/  ISETP.LT.OR P6, PT, R3, 0x1, !P6 ;  /* 0x000000010300780c */ /* 0x001fda00077c1670 */
[----:B------:R-:W-:Y:S05]  /*ad30*/  @P6 BRA `(.L_x_297) ;  /* 0x0000000400186947 */ /* 0x000fea0003800000 */
[----:B------:R-:W-:Y:S02]  /*ad40*/  IMAD R9, R18, 0x4, R9 ;  /* 0x0000000412097824 */ /* 0x000fe400078e0209 */
[----:B------:R-:W-:Y:S02]  /*ad50*/  IMAD.SHL.U32 R7, R2, 0x100, RZ ;  /* 0x0000010002077824 */ /* 0x000fe400078e00ff */
[----:B------:R-:W-:Y:S02]  /*ad60*/  IMAD.MOV.U32 R13, RZ, RZ, RZ ;  /* 0x000000ffff0d7224 */ /* 0x000fe400078e00ff */
[----:B------:R-:W-:Y:S02]  /*ad70*/  IMAD.U32 R14, RZ, RZ, UR21 ;  /* 0x00000015ff0e7e24 */ /* 0x000fe4000f8e00ff */
[----:B------:R-:W-:Y:S02]  /*ad80*/  IMAD.MOV.U32 R2, RZ, RZ, R8 ;  /* 0x000000ffff027224 */ /* 0x000fe400078e0008 */
[----:B------:R-:W-:-:S02]  /*ad90*/  IMAD.MOV.U32 R4, RZ, RZ, R0 ;  /* 0x000000ffff047224 */ /* 0x000fc400078e0000 */
[----:B------:R-:W-:-:S07]  /*ada0*/  IMAD.SHL.U32 R6, R9, 0x10, RZ ;  /* 0x0000001009067824 */ /* 0x000fce00078e00ff */
.L_x_301:
[----:B------:R-:W0:Y:S01]  /*adb0*/  S2UR UR7, SR_CgaCtaId ;  /* 0x00000000000779c3 */ /* 0x000e220000008800 */
[----:B------:R-:W-:Y:S02]  /*adc0*/  MOV R12, 0x400 ;  /* 0x00000400000c7802 */ /* 0x000fe40000000f00 */
[----:B------:R-:W-:-:S05]  /*add0*/  SHF.L.U32 R3, R2, 0x1f, RZ ;  /* 0x0000001f02037819 */ /* 0x000fca00000006ff */
[----:B------:R-:W1:Y:S01]  /*ade0*/  @!P3 LDC R5, c[0x0][0x500] ;  /* 0x00014000ff05bb82 */ /* 0x000e620000000800 */
[----:B0-----:R-:W-:-:S05]  /*adf0*/  IMAD.U32 R9, RZ, RZ, UR7 ;  /* 0x00000007ff097e24 */ /* 0x001fca000f8e00ff */
[----:B------:R-:W-:-:S05]  /*ae00*/  LEA R11, R9, R12, 0x18 ;  /* 0x0000000c090b7211 */ /* 0x000fca00078ec0ff */
[----:B------:R-:W-:-:S04]  /*ae10*/  IMAD R12, R4, 0x8, R11 ;  /* 0x00000008040c7824 */ /* 0x000fc800078e020b */
[----:B------:R-:W0:Y:S02]  /*ae20*/  SYNCS.PHASECHK.TRANS64.TRYWAIT P1, [R12+URZ+0x10], R3 ;  /* 0x000010030c0075a7 */ /* 0x000e24000802017f */
[----:B01----:R-:W-:Y:S05]  /*ae30*/  @!P1 BRA `(.L_x_298) ;  /* 0x0000000c00a89947 */ /* 0x003fea0003800000 */
.L_x_318:
[----:B------:R-:W-:Y:S01]  /*ae40*/  UPRMT UR7, UR13, 0x9910, URZ ;  /* 0x000099100d077896 */ /* 0x000fe2000800003f */
[----:B------:R1:W-:Y:S03]  /*ae50*/  @!P3 SYNCS.ARRIVE.TRANS64 RZ, [R12+URZ], R5 ;  /* 0x000000050cffb9a7 */ /* 0x0003e6000800003f */
[----:B------:R-:W-:-:S06]  /*ae60*/  UISETP.NE.AND UP0, UPT, UR7, 0x2, UPT ;  /* 0x000000020700788c */ /* 0x000fcc000bf05270 */
[----:B------:R-:W-:-:S13]  /*ae70*/  PLOP3.LUT P1, PT, PT, PT, UP0, 0x80, 0x0 ;  /* 0x000000000000781c */ /* 0x000fda0003f2f008 */
[----:B-1----:R-:W-:Y:S05]  /*ae80*/  @P1 BRA `(.L_x_299) ;  /* 0x0000000000041947 */ /* 0x002fea0003800000 */
[----:B------:R-:W-:Y:S01]  /*ae90*/  BPT.TRAP 0x1 ;  /* 0x000000040000795c */ /* 0x000fe20000300000 */
.L_x_299:
[----:B------:R-:W-:Y:S05]  /*aea0*/  @P0 BRA `(.L_x_300) ;  /* 0x0000000000040947 */ /* 0x000fea0003800000 */
[----:B------:R-:W-:Y:S01]  /*aeb0*/  BPT.TRAP 0x1 ;  /* 0x000000040000795c */ /* 0x000fe20000300000 */
.L_x_300:
[----:B0-----:R-:W-:Y:S01]  /*aec0*/  IMAD R3, R4, 0x8, R9 ;  /* 0x0000000804037824 */ /* 0x001fe200078e0209 */
[----:B------:R-:W-:Y:S01]  /*aed0*/  R2UR UR34, R13 ;  /* 0x000000000d2272ca */ /* 0x000fe200000e0000 */
[----:B------:R-:W-:Y:S01]  /*aee0*/  VIADD R14, R14, 0xffffffff ;  /* 0xffffffff0e0e7836 */ /* 0x000fe20000000000 */
[----:B------:R-:W-:Y:S01]  /*aef0*/  R2UR UR33, R12 ;  /* 0x000000000c2172ca */ /* 0x000fe200000e0000 */
[----:B------:R-:W-:Y:S01]  /*af00*/  IMAD.SHL.U32 R3, R3, 0x400, RZ ;  /* 0x0000040003037824 */ /* 0x000fe200078e00ff */
[----:B------:R-:W-:Y:S01]  /*af10*/  R2UR UR36, R19 ;  /* 0x00000000132472ca */ /* 0x000fe200000e0000 */
[----:B------:R-:W-:Y:S01]  /*af20*/  UIADD3 UR14, UP0, UR30, 0xf0, URZ ;  /* 0x000000f01e0e7890 */ /* 0x000fe2000ff1e03f */
[----:B------:R-:W-:Y:S01]  /*af30*/  R2UR UR35, R6 ;  /* 0x00000000062372ca */ /* 0x000fe200000e0000 */
[--C-:B------:R-:W-:Y:S01]  /*af40*/  IMAD R3, R3, 0x2, R11.reuse ;  /* 0x0000000203037824 */ /* 0x100fe200078e020b */
[----:B------:R-:W-:Y:S01]  /*af50*/  R2UR UR19, R7 ;  /* 0x00000000071372ca */ /* 0x000fe200000e0000 */
[----:B------:R-:W-:Y:S01]  /*af60*/  IMAD R11, R4, 0x10000, R11 ;  /* 0x00010000040b7824 */ /* 0x000fe200078e020b */
[----:B------:R-:W-:Y:S01]  /*af70*/  UIADD3 UR44, UP1, UR30, 0x1f0, URZ ;  /* 0x000001f01e2c7890 */ /* 0x000fe2000ff3e03f */
[----:B------:R-:W-:Y:S01]  /*af80*/  ISETP.GT.AND P2, PT, R14, 0x1, PT ;  /* 0x000000010e00780c */ /* 0x000fe20003f44270 */
[----:B------:R-:W-:Y:S01]  /*af90*/  UIADD3.X UR15, URZ, UR31, URZ, UP0, !UPT ;  /* 0x0000001f3f0f7290 */ /* 0x000fe200087fe43f */
[----:B------:R-:W-:Y:S01]  /*afa0*/  R2UR UR24, R3 ;  /* 0x00000000031872ca */ /* 0x000fe200000e0000 */
[----:B------:R-:W-:Y:S01]  /*afb0*/  UIADD3 UR26, UR34, 0x40, URZ ;  /* 0x00000040221a7890 */ /* 0x000fe2000fffe03f */
[----:B------:R-:W-:Y:S01]  /*afc0*/  R2UR UR8, R11 ;  /* 0x000000000b0872ca */ /* 0x000fe200000e0000 */
[----:B------:R-:W-:Y:S01]  /*afd0*/  UIADD3.X UR45, URZ, UR31, URZ, UP1, !UPT ;  /* 0x0000001f3f2d7290 */ /* 0x000fe20008ffe43f */
[----:B------:R-:W-:Y:S01]  /*afe0*/  VIADD R4, R4, 0x1 ;  /* 0x0000000104047836 */ /* 0x000fe20000000000 */
[----:B------:R-:W-:Y:S01]  /*aff0*/  UMOV UR7, 0xf0000 ;  /* 0x000f000000077882 */ /* 0x000fe20000000000 */
[----:B------:R-:W-:Y:S01]  /*b000*/  UMOV UR22, 0x0 ;  /* 0x0000000000167882 */ /* 0x000fe20000000000 */
[----:B------:R-:W-:Y:S01]  /*b010*/  UMOV UR23, 0x10000000 ;  /* 0x1000000000177882 */ /* 0x000fe20000000000 */
[----:B------:R-:W-:Y:S01]  /*b020*/  UMOV UR25, UR33 ;  /* 0x0000002100197c82 */ /* 0x000fe20008000000 */
[----:B------:R-:W-:Y:S01]  /*b030*/  ISETP.NE.AND P1, PT, R4, 0x2, PT ;  /* 0x000000020400780c */ /* 0x000fe20003f25270 */
[----:B------:R-:W-:Y:S01]  /*b040*/  UMOV UR28, UR36 ;  /* 0x00000024001c7c82 */ /* 0x000fe20008000000 */
[----:B------:R-:W-:Y:S01]  /*b050*/  UMOV UR27, UR35 ;  /* 0x00000023001b7c82 */ /* 0x000fe20008000000 */
[----:B------:R-:W-:Y:S01]  /*b060*/  UMOV UR17, UR33 ;  /* 0x0000002100117c82 */ /* 0x000fe20008000000 */
[----:B------:R-:W-:Y:S01]  /*b070*/  UIADD3 UR32, UR24, 0x100, URZ ;  /* 0x0000010018207890 */ /* 0x000fe2000fffe03f */
[----:B------:R-:W-:Y:S01]  /*b080*/  SEL R3, RZ, 0x1, P1 ;  /* 0x00000001ff037807 */ /* 0x000fe20000800000 */
[----:B------:R-:W-:Y:S01]  /*b090*/  UIADD3 UR24, UR24, 0x2100, URZ ;  /* 0x0000210018187890 */ /* 0x000fe2000fffe03f */
[----:B------:R-:W-:Y:S01]  /*b0a0*/  VIADD R13, R13, 0x80 ;  /* 0x000000800d0d7836 */ /* 0x000fe20000000000 */
[----:B------:R-:W-:Y:S01]  /*b0b0*/  UIADD3 UR16, UR8, 0x8100, URZ ;  /* 0x0000810008107890 */ /* 0x000fe2000fffe03f */
[----:B------:R-:W-:Y:S01]  /*b0c0*/  LOP3.LUT R2, R2, R3, RZ, 0x3c, !PT ;  /* 0x0000000302027212 */ /* 0x000fe200078e3cff */
[----:B------:R-:W-:Y:S01]  /*b0d0*/  UIADD3 UR8, UR8, 0x10100, URZ ;  /* 0x0001010008087890 */ /* 0x000fe2000fffe03f */
[----:B------:R-:W-:Y:S01]  /*b0e0*/  SEL R4, R4, RZ, P1 ;  /* 0x000000ff04047207 */ /* 0x000fe20000800000 */
[----:B------:R-:W-:Y:S01]  /*b0f0*/  UMOV UR18, UR34 ;  /* 0x0000002200127c82 */ /* 0x000fe20008000000 */
[----:B------:R-:W-:Y:S01]  /*b100*/  UMOV UR20, UR36 ;  /* 0x0000002400147c82 */ /* 0x000fe20008000000 */
[----:B------:R0:W-:Y:S01]  /*b110*/  UTMALDG.3D.MULTICAST [UR32], [UR14], UR7, desc[UR22] ;  /* 0x000016200e0073b4 */ /* 0x0001e20008011807 */
[----:B------:R-:W-:Y:S01]  /*b120*/  UMOV UR9, UR33 ;  /* 0x0000002100097c82 */ /* 0x000fe20008000000 */
[----:B------:R-:W-:Y:S01]  /*b130*/  UMOV UR11, UR19 ;  /* 0x00000013000b7c82 */ /* 0x000fe20008000000 */
[----:B------:R-:W-:Y:S01]  /*b140*/  UMOV UR12, UR36 ;  /* 0x00000024000c7c82 */ /* 0x000fe20008000000 */
[----:B------:R-:W-:Y:S01]  /*b150*/  UMOV UR10, UR26 ;  /* 0x0000001a000a7c82 */ /* 0x000fe20008000000 */
[----:B------:R0:W-:Y:S01]  /*b160*/  UTMALDG.3D.MULTICAST [UR24], [UR14], UR7, desc[UR22] ;  /* 0x000016180e0073b4 */ /* 0x0001e20008011807 */
[----:B------:R0:W-:Y:S01]  /*b170*/  UTMALDG.3D [UR16], [UR44], desc[UR22] ;  /* 0x000016102c0075b4 */ /* 0x0001e20008011000 */
[----:B------:R0:W-:Y:S02]  /*b180*/  UTMALDG.3D [UR8], [UR44], desc[UR22] ;  /* 0x000016082c0075b4 */ /* 0x0001e40008011000 */
[----:B0-----:R-:W-:Y:S05]  /*b190*/  @P2 BRA `(.L_x_301) ;  /* 0xfffffffc00042947 */ /* 0x001fea000383ffff */
.L_x_297:
[----:B------:R-:W-:Y:S05]  /*b1a0*/  BSYNC B1 ;  /* 0x0000000000017941 */ /* 0x000fea0003800000 */
.L_x_296:
[----:B------:R-:W-:Y:S01]  /*b1b0*/  LOP3.LUT P4, RZ, R10, 0xff, RZ, 0xc0, !PT ;  /* 0x000000ff0aff7812 */ /* 0x000fe2000788c0ff */
[----:B------:R-:W-:Y:S01]  /*b1c0*/  VIADD R0, R0, UR37 ;  /* 0x0000002500007c36 */ /* 0x000fe20008000000 */
[----:B------:R-:W-:Y:S01]  /*b1d0*/  ULDC.64 UR8, c[0x0][0x650] ;  /* 0x0001940000087ab9 */ /* 0x000fe20000000a00 */
[----:B------:R-:W-:Y:S01]  /*b1e0*/  IMAD.U32 R3, RZ, RZ, UR37 ;  /* 0x00000025ff037e24 */ /* 0x000fe2000f8e00ff */
[----:B------:R-:W-:Y:S01]  /*b1f0*/  BSSY B1, `(.L_x_302) ;  /* 0x000006f000017945 */ /* 0x000fe20003800000 */
[----:B------:R-:W-:Y:S01]  /*b200*/  IMAD.MOV.U32 R18, RZ, RZ, -0x1 ;  /* 0xffffffffff127424 */ /* 0x000fe200078e00ff */
[----:B------:R-:W-:Y:S01]  /*b210*/  SHF.R.U32.HI R2, RZ, 0x1, R0 ;  /* 0x00000001ff027819 */ /* 0x000fe20000011600 */
[----:B------:R-:W-:Y:S01]  /*b220*/  IMAD.MOV.U32 R19, RZ, RZ, -0x1 ;  /* 0xffffffffff137424 */ /* 0x000fe200078e00ff */
[----:B------:R-:W-:Y:S02]  /*b230*/  ISETP.GT.U32.AND P1, PT, R0, 0x1, PT ;  /* 0x000000010000780c */ /* 0x000fe40003f24070 */
[----:B------:R-:W-:-:S02]  /*b240*/  LOP3.LUT R2, R2, 0x1, RZ, 0xc0, !PT ;  /* 0x0000000102027812 */ /* 0x000fc400078ec0ff */
[C---:B------:R-:W-:Y:S01]  /*b250*/  ISETP.LT.U32.AND P1, PT, R3.reuse, 0x2, P1 ;  /* 0x000000020300780c */ /* 0x040fe20000f21070 */
[----:B------:R-:W0:Y:S01]  /*b260*/  @P4 S2R R9, SR_CgaCtaId ;  /* 0x0000000000094919 */ /* 0x000e220000008800 */
[----:B------:R-:W-:Y:S02]  /*b270*/  @P4 MOV R4, 0x400 ;  /* 0x0000040000044802 */ /* 0x000fe40000000f00 */
[----:B------:R-:W-:Y:S02]  /*b280*/  ISETP.NE.U32.AND P2, PT, R2, 0x1, PT ;  /* 0x000000010200780c */ /* 0x000fe40003f45070 */
[----:B------:R-:W-:Y:S02]  /*b290*/  LOP3.LUT R0, R0, 0x1, RZ, 0xc0, !PT ;  /* 0x0000000100007812 */ /* 0x000fe400078ec0ff */
[----:B------:R-:W-:Y:S02]  /*b2a0*/  ISETP.GT.U32.AND P2, PT, R3, 0x1, !P2 ;  /* 0x000000010300780c */ /* 0x000fe40005744070 */
[----:B------:R-:W-:-:S02]  /*b2b0*/  SEL R3, RZ, 0x1, !P1 ;  /* 0x00000001ff037807 */ /* 0x000fc40004800000 */
[----:B------:R-:W-:Y:S02]  /*b2c0*/  SEL R2, RZ, 0x1, !P2 ;  /* 0x00000001ff027807 */ /* 0x000fe40005000000 */
[----:B------:R-:W-:Y:S02]  /*b2d0*/  PRMT R10, RZ, 0x7610, R10 ;  /* 0x00007610ff0a7816 */ /* 0x000fe4000000000a */
[--C-:B------:R-:W-:Y:S01]  /*b2e0*/  LOP3.LUT R8, R2, R8, R3.reuse, 0x96, !PT ;  /* 0x0000000802087212 */ /* 0x100fe200078e9603 */
[----:B------:R-:W-:Y:S01]  /*b2f0*/  IMAD.MOV.U32 R2, RZ, RZ, -0x1 ;  /* 0xffffffffff027424 */ /* 0x000fe200078e00ff */
[----:B------:R-:W-:Y:S02]  /*b300*/  PRMT R3, RZ, 0x7610, R3 ;  /* 0x00007610ff037816 */ /* 0x000fe40000000003 */
[----:B0-----:R-:W-:-:S04]  /*b310*/  @P4 LEA R4, R9, R4, 0x18 ;  /* 0x0000000409044211 */ /* 0x001fc800078ec0ff */
[----:B------:R0:W-:Y:S01]  /*b320*/  @P4 SYNCS.ARRIVE.TRANS64.A1T0 RZ, [R4+URZ+0x58], RZ ;  /* 0x000058ff04ff49a7 */ /* 0x0001e2000810003f */
[----:B------:R-:W-:-:S04]  /*b330*/  IADD3 R16, P4, R16, UR38, RZ ;  /* 0x0000002610107c10 */ /* 0x000fc8000ff9e0ff */
[----:B------:R-:W-:Y:S02]  /*b340*/  IADD3.X R17, R17, UR41, RZ, P4, !PT ;  /* 0x0000002911117c10 */ /* 0x000fe4000a7fe4ff */
[----:B------:R-:W-:-:S04]  /*b350*/  ISETP.GE.U32.AND P4, PT, R16, UR8, PT ;  /* 0x0000000810007c0c */ /* 0x000fc8000bf86070 */
[----:B------:R-:W-:-:S13]  /*b360*/  ISETP.GE.U32.AND.EX P1, PT, R17, UR9, PT, P4 ;  /* 0x0000000911007c0c */ /* 0x000fda000bf26140 */
[----:B0-----:R-:W-:Y:S05]  /*b370*/  @P1 BRA `(.L_x_303) ;  /* 0x0000000400581947 */ /* 0x001fea0003800000 */
[----:B------:R-:W0:Y:S01]  /*b380*/  S2UR UR7, SR_CTAID.X ;  /* 0x00000000000779c3 */ /* 0x000e220000002500 */
[----:B------:R-:W-:Y:S01]  /*b390*/  ULDC.64 UR8, c[0x0][0x628] ;  /* 0x00018a0000087ab9 */ /* 0x000fe20000000a00 */
[----:B------:R-:W-:Y:S01]  /*b3a0*/  ULDC UR10, c[0x0][0x150] ;  /* 0x00005400000a7ab9 */ /* 0x000fe20000000800 */
[----:B------:R-:W-:Y:S01]  /*b3b0*/  ISETP.NE.U32.AND P1, PT, RZ, UR8, PT ;  /* 0x00000008ff007c0c */ /* 0x000fe2000bf25070 */
[----:B------:R-:W-:Y:S01]  /*b3c0*/  ULDC UR11, c[0x0][0x630] ;  /* 0x00018c00000b7ab9 */ /* 0x000fe20000000800 */
[----:B------:R-:W-:Y:S01]  /*b3d0*/  ULDC UR14, c[0x0][0x154] ;  /* 0x00005500000e7ab9 */ /* 0x000fe20000000800 */
[----:B------:R-:W-:Y:S01]  /*b3e0*/  IMAD.MOV.U32 R2, RZ, RZ, R16 ;  /* 0x000000ffff027224 */ /* 0x000fe200078e0010 */
[----:B------:R-:W-:Y:S01]  /*b3f0*/  ISETP.NE.AND.EX P1, PT, RZ, UR9, PT, P1 ;  /* 0x00000009ff007c0c */ /* 0x000fe2000bf25310 */
[----:B------:R-:W1:Y:S01]  /*b400*/  S2UR UR12, SR_CTAID.Y ;  /* 0x00000000000c79c3 */ /* 0x000e620000002600 */
[----:B0-----:R-:W-:-:S05]  /*b410*/  I2FP.F32.U32 R3, UR7 ;  /* 0x0000000700037c45 */ /* 0x001fca0008201000 */
[----:B------:R-:W-:Y:S01]  /*b420*/  FMUL R12, R3, UR10 ;  /* 0x0000000a030c7c20 */ /* 0x000fe20008400000 */
[----:B------:R-:W-:-:S05]  /*b430*/  IMAD.MOV.U32 R3, RZ, RZ, R17 ;  /* 0x000000ffff037224 */ /* 0x000fca00078e0011 */
[----:B------:R-:W-:Y:S05]  /*b440*/  @!P1 BRA `(.L_x_304) ;  /* 0x0000000000289947 */ /* 0x000fea0003800000 */
[----:B------:R-:W-:Y:S02]  /*b450*/  ULDC UR10, c[0x0][0x634] ;  /* 0x00018d00000a7ab9 */ /* 0x000fe40000000800 */
[----:B------:R-:W-:-:S05]  /*b460*/  IADD3 R7, P1, R16, UR10, RZ ;  /* 0x0000000a10077c10 */ /* 0x000fca000ff3e0ff */
[----:B------:R-:W-:-:S04]  /*b470*/  IMAD.X R11, RZ, RZ, R17, P1 ;  /* 0x000000ffff0b7224 */ /* 0x000fc800008e0611 */
[----:B------:R-:W-:-:S04]  /*b480*/  IMAD.WIDE.U32 R4, R11, UR8, RZ ;  /* 0x000000080b047c25 */ /* 0x000fc8000f8e00ff */
[----:B------:R-:W-:-:S04]  /*b490*/  IMAD.WIDE.U32 R4, P1, R7, UR9, R4 ;  /* 0x0000000907047c25 */ /* 0x000fc8000f820004 */
[----:B------:R-:W-:-:S04]  /*b4a0*/  IMAD.WIDE.U32 R6, R7, UR8, RZ ;  /* 0x0000000807067c25 */ /* 0x000fc8000f8e00ff */
[----:B------:R-:W-:Y:S01]  /*b4b0*/  IMAD.X R3, RZ, RZ, RZ, P1 ;  /* 0x000000ffff037224 */ /* 0x000fe200008e06ff */
[----:B------:R-:W-:Y:S01]  /*b4c0*/  IADD3 RZ, P1, R7, R4, RZ ;  /* 0x0000000407ff7210 */ /* 0x000fe20007f3e0ff */
[----:B------:R-:W-:-:S04]  /*b4d0*/  IMAD.MOV.U32 R2, RZ, RZ, R5 ;  /* 0x000000ffff027224 */ /* 0x000fc800078e0005 */
[----:B------:R-:W-:-:S08]  /*b4e0*/  IMAD.WIDE.U32.X R2, R11, UR9, R2, P1 ;  /* 0x000000090b027c25 */ /* 0x000fd000088e0402 */
.L_x_304:
[--C-:B------:R-:W-:Y:S01]  /*b4f0*/  SHF.R.U64 R19, R2, UR11, R3.reuse ;  /* 0x0000000b02137c19 */ /* 0x100fe20008001203 */
[----:B------:R-:W0:Y:S01]  /*b500*/  F2I.U32.TRUNC.NTZ R12, R12 ;  /* 0x0000000c000c7305 */ /* 0x000e22000020f000 */
[----:B------:R-:W-:Y:S01]  /*b510*/  SHF.R.U32.HI R2, RZ, UR11, R3 ;  /* 0x0000000bff027c19 */ /* 0x000fe20008011603 */
[----:B------:R-:W-:Y:S01]  /*b520*/  ULDC.64 UR8, c[0x0][0x620] ;  /* 0x0001880000087ab9 */ /* 0x000fe20000000a00 */
[----:B------:R-:W-:Y:S01]  /*b530*/  IADD3 R5, P1, RZ, -R19, RZ ;  /* 0x80000013ff057210 */ /* 0x000fe20007f3e0ff */
[----:B------:R-:W2:Y:S01]  /*b540*/  LDC R11, c[0x0][0x610] ;  /* 0x00018400ff0b7b82 */ /* 0x000ea20000000800 */
[----:B-1----:R-:W-:Y:S01]  /*b550*/  I2FP.F32.U32 R4, UR12 ;  /* 0x0000000c00047c45 */ /* 0x002fe20008201000 */
[----:B------:R-:W-:Y:S01]  /*b560*/  ULDC UR11, c[0x0][0x658] ;  /* 0x00019600000b7ab9 */ /* 0x000fe20000000800 */
[----:B------:R-:W-:Y:S01]  /*b570*/  ULDC UR16, c[0x0][0x648] ;  /* 0x0001920000107ab9 */ /* 0x000fe20000000800 */
[----:B------:R-:W-:Y:S02]  /*b580*/  IMAD.X R2, RZ, RZ, ~R2, P1 ;  /* 0x000000ffff027224 */ /* 0x000fe400008e0e02 */
[----:B------:R-:W-:Y:S01]  /*b590*/  FMUL R6, R4, UR14 ;  /* 0x0000000e04067c20 */ /* 0x000fe20008400000 */
[----:B------:R-:W-:Y:S01]  /*b5a0*/  ULDC.64 UR14, c[0x0][0x640] ;  /* 0x00019000000e7ab9 */ /* 0x000fe20000000a00 */
[----:B------:R-:W-:Y:S01]  /*b5b0*/  IMAD R4, R2, UR8, RZ ;  /* 0x0000000802047c24 */ /* 0x000fe2000f8e02ff */
[----:B------:R-:W-:Y:S01]  /*b5c0*/  ISETP.NE.U32.AND P1, PT, RZ, UR14, PT ;  /* 0x0000000eff007c0c */ /* 0x000fe2000bf25070 */
[C---:B------:R-:W-:Y:S01]  /*b5d0*/  IMAD.WIDE.U32 R2, R5.reuse, UR8, R16 ;  /* 0x0000000805027c25 */ /* 0x040fe2000f8e0010 */
[----:B0-----:R-:W-:Y:S01]  /*b5e0*/  R2UR UR8, R12 ;  /* 0x000000000c0872ca */ /* 0x001fe200000e0000 */
[----:B------:R-:W0:Y:S01]  /*b5f0*/  F2I.U32.TRUNC.NTZ R6, R6 ;  /* 0x0000000600067305 */ /* 0x000e22000020f000 */
[----:B------:R-:W-:Y:S01]  /*b600*/  ISETP.NE.AND.EX P1, PT, RZ, UR15, PT, P1 ;  /* 0x0000000fff007c0c */ /* 0x000fe2000bf25310 */
[----:B------:R-:W-:Y:S01]  /*b610*/  IMAD R5, R5, UR9, R4 ;  /* 0x0000000905057c24 */ /* 0x000fe2000f8e0204 */
[----:B------:R-:W-:-:S03]  /*b620*/  ULDC UR9, c[0x0][0x618] ;  /* 0x0001860000097ab9 */ /* 0x000fc60000000800 */
[----:B------:R-:W-:-:S05]  /*b630*/  IMAD.IADD R3, R3, 0x1, R5 ;  /* 0x0000000103037824 */ /* 0x000fca00078e0205 */
[--C-:B------:R-:W-:Y:S02]  /*b640*/  SHF.R.U64 R12, R2, UR9, R3.reuse ;  /* 0x00000009020c7c19 */ /* 0x100fe40008001203 */
[----:B------:R-:W-:Y:S01]  /*b650*/  SHF.R.U32.HI R3, RZ, UR9, R3 ;  /* 0x00000009ff037c19 */ /* 0x000fe20008011603 */
[----:B------:R-:W-:Y:S01]  /*b660*/  ULDC UR9, c[0x0][0x608] ;  /* 0x0001820000097ab9 */ /* 0x000fe20000000800 */
[----:B0-----:R-:W-:Y:S02]  /*b670*/  R2UR UR10, R6 ;  /* 0x00000000060a72ca */ /* 0x001fe400000e0000 */
[--C-:B------:R-:W-:Y:S02]  /*b680*/  SHF.R.U64 R14, R12, UR9, R3.reuse ;  /* 0x000000090c0e7c19 */ /* 0x100fe40008001203 */
[----:B------:R-:W-:Y:S01]  /*b690*/  SHF.R.U32.HI R3, RZ, UR9, R3 ;  /* 0x00000009ff037c19 */ /* 0x000fe20008011603 */
[----:B------:R-:W-:-:S03]  /*b6a0*/  UIADD3 UR9, -UR8, URZ, URZ ;  /* 0x0000003f08097290 */ /* 0x000fc6000fffe13f */
[--C-:B------:R-:W-:Y:S01]  /*b6b0*/  SHF.R.U64 R18, R14, UR11, R3.reuse ;  /* 0x0000000b0e127c19 */ /* 0x100fe20008001203 */
[----:B------:R-:W-:Y:S01]  /*b6c0*/  ULDC UR8, c[0x0][0x144] ;  /* 0x0000510000087ab9 */ /* 0x000fe20000000800 */
[----:B------:R-:W-:-:S03]  /*b6d0*/  SHF.R.U32.HI R3, RZ, UR11, R3 ;  /* 0x0000000bff037c19 */ /* 0x000fc60008011603 */
[----:B------:R-:W-:Y:S01]  /*b6e0*/  IMAD.MOV.U32 R2, RZ, RZ, R18 ;  /* 0x000000ffff027224 */ /* 0x000fe200078e0012 */
[----:B------:R-:W-:Y:S06]  /*b6f0*/  @!P1 BRA `(.L_x_305) ;  /* 0x0000000000289947 */ /* 0x000fec0003800000 */
        /* <DEDUP_REMOVED lines=10> */
.L_x_305:
[----:B------:R-:W-:Y:S01]  /*b7a0*/  UISETP.NE.AND UP0, UPT, UR40, URZ, UPT ;  /* 0x0000003f2800728c */ /* 0x000fe2000bf05270 */
[----:B------:R-:W-:Y:S01]  /*b7b0*/  SHF.R.U64 R3, R2, UR16, R3 ;  /* 0x0000001002037c19 */ /* 0x000fe20008001203 */
[----:B------:R-:W-:Y:S01]  /*b7c0*/  UIADD3 UR10, -UR10, URZ, URZ ;  /* 0x0000003f0a0a7290 */ /* 0x000fe2000fffe13f */
[----:B------:R-:W-:Y:S01]  /*b7d0*/  LOP3.LUT R2, R14, UR6, RZ, 0xc0, !PT ;  /* 0x000000060e027c12 */ /* 0x000fe2000f8ec0ff */
[----:B------:R-:W-:Y:S02]  /*b7e0*/  UIMAD UR7, UR8, UR9, UR7 ;  /* 0x00000009080772a4 */ /* 0x000fe4000f8e0207 */
[----:B------:R-:W-:Y:S01]  /*b7f0*/  IMAD.MOV R5, RZ, RZ, -R3 ;  /* 0x000000ffff057224 */ /* 0x000fe200078e0a03 */
[----:B------:R-:W-:Y:S01]  /*b800*/  ULDC UR8, c[0x0][0x148] ;  /* 0x0000520000087ab9 */ /* 0x000fe20000000800 */
[----:B------:R-:W-:Y:S01]  /*b810*/  IMAD R4, R3, UR5, R2 ;  /* 0x0000000503047c24 */ /* 0x000fe2000f8e0202 */
[----:B------:R-:W-:Y:S02]  /*b820*/  LOP3.LUT R3, R12, UR4, RZ, 0xc0, !PT ;  /* 0x000000040c037c12 */ /* 0x000fe4000f8ec0ff */
[----:B------:R-:W-:Y:S01]  /*b830*/  @UP0 UIMAD UR7, UR8, UR10, UR12 ;  /* 0x0000000a080702a4 */ /* 0x000fe2000f8e020c */
[----:B------:R-:W-:-:S02]  /*b840*/  PLOP3.LUT P1, PT, PT, PT, UP0, 0x80, 0x0 ;  /* 0x000000000000781c */ /* 0x000fc40003f2f008 */
[----:B------:R-:W-:Y:S02]  /*b850*/  ULDC UR8, c[0x0][0x638] ;  /* 0x00018e0000087ab9 */ /* 0x000fe40000000800 */
[----:B------:R-:W-:Y:S02]  /*b860*/  IMAD R2, R5, UR8, R18 ;  /* 0x0000000805027c24 */ /* 0x000fe4000f8e0212 */
[----:B--2---:R-:W-:Y:S01]  /*b870*/  IMAD R11, R4, R11, UR7 ;  /* 0x00000007040b7e24 */ /* 0x004fe2000f8e020b */
[----:B------:R-:W-:Y:S01]  /*b880*/  ULDC UR7, c[0x0][0x600] ;  /* 0x0001800000077ab9 */ /* 0x000fe20000000800 */
[----:B------:R-:W-:Y:S02]  /*b890*/  IMAD.MOV.U32 R4, RZ, RZ, 0x1 ;  /* 0x00000001ff047424 */ /* 0x000fe400078e00ff */
[----:B------:R-:W-:-:S03]  /*b8a0*/  IMAD R18, R2, UR7, R3 ;  /* 0x0000000702127c24 */ /* 0x000fc6000f8e0203 */
[----:B------:R-:W-:Y:S02]  /*b8b0*/  PRMT R3, R4, 0x7610, R3 ;  /* 0x0000761004037816 */ /* 0x000fe40000000003 */
[----:B------:R-:W-:Y:S02]  /*b8c0*/  SEL R2, R18, R11, !P1 ;  /* 0x0000000b12027207 */ /* 0x000fe40004800000 */
[----:B------:R-:W-:-:S07]  /*b8d0*/  SEL R18, R11, R18, !P1 ;  /* 0x000000120b127207 */ /* 0x000fce0004800000 */
.L_x_303:
[----:B------:R-:W-:Y:S05]  /*b8e0*/  BSYNC B1 ;  /* 0x0000000000017941 */ /* 0x000fea0003800000 */
.L_x_302:
[----:B------:R-:W-:-:S13]  /*b8f0*/  LOP3.LUT P1, RZ, R3, 0xff, RZ, 0xc0, !PT ;  /* 0x000000ff03ff7812 */ /* 0x000fda000782c0ff */
[----:B------:R-:W-:Y:S05]  /*b900*/  @P1 BRA `(.L_x_306) ;  /* 0xfffffff000f01947 */ /* 0x000fea000383ffff */
[----:B------:R-:W-:Y:S05]  /*b910*/  BSYNC B0 ;  /* 0x0000000000007941 */ /* 0x000fea0003800000 */
.L_x_294:
[----:B------:R-:W-:-:S03]  /*b920*/  UMOV UR7, 0xffffffff ;  /* 0xffffffff00077882 */ /* 0x000fc60000000000 */
[----:B------:R-:W-:Y:S05]  /*b930*/  BRA.DIV UR7, `(.L_x_307) ;  /* 0x0000000207fc7947 */ /* 0x000fea000b800000 */
[----:B------:R-:W-:-:S13]  /*b940*/  ELECT P6, URZ, PT ;  /* 0x00000000003f782f */ /* 0x000fda00038c0000 */
.L_x_321:
[----:B------:R-:W-:Y:S04]  /*b950*/  BSSY B0, `(.L_x_308) ;  /* 0x000001a000007945 */ /* 0x000fe80003800000 */
[----:B------:R-:W-:Y:S05]  /*b960*/  @!P6 BRA `(.L_x_309) ;  /* 0x000000000060e947 */ /* 0x000fea0003800000 */
[----:B------:R-:W-:-:S04]  /*b970*/  ULOP3.LUT UR7, UR42, 0x2, URZ, 0xfc, !UPT ;  /* 0x000000022a077892 */ /* 0x000fc8000f8efc3f */
[----:B------:R-:W-:-:S06]  /*b980*/  UISETP.NE.AND UP0, UPT, UR7, 0x3, UPT ;  /* 0x000000030700788c */ /* 0x000fcc000bf05270 */
[----:B------:R-:W-:-:S13]  /*b990*/  PLOP3.LUT P0, PT, PT, PT, UP0, 0x80, 0x0 ;  /* 0x000000000000781c */ /* 0x000fda0003f0f008 */
[----:B------:R-:W-:Y:S05]  /*b9a0*/  @!P0 BRA `(.L_x_310) ;  /* 0x0000000000048947 */ /* 0x000fea0003800000 */
[----:B------:R-:W-:Y:S01]  /*b9b0*/  BPT.TRAP 0x1 ;  /* 0x000000040000795c */ /* 0x000fe20000300000 */
.L_x_310:
[----:B------:R-:W0:Y:S01]  /*b9c0*/  S2R R3, SR_CgaCtaId ;  /* 0x0000000000037919 */ /* 0x000e220000008800 */
[----:B------:R-:W-:-:S04]  /*b9d0*/  MOV R2, 0x400 ;  /* 0x0000040000027802 */ /* 0x000fc80000000f00 */
[----:B0-----:R-:W-:Y:S02]  /*b9e0*/  LEA R3, R3, R2, 0x18 ;  /* 0x0000000203037211 */ /* 0x001fe400078ec0ff */
[----:B------:R-:W-:-:S03]  /*b9f0*/  SHF.L.U32 R2, R8, 0x1f, RZ ;  /* 0x0000001f08027819 */ /* 0x000fc600000006ff */
[----:B------:R-:W-:-:S04]  /*ba00*/  VIADD R3, R3, 0x10 ;  /* 0x0000001003037836 */ /* 0x000fc80000000000 */
[C---:B------:R-:W-:Y:S02]  /*ba10*/  IMAD R7, R0.reuse, 0x8, R3 ;  /* 0x0000000800077824 */ /* 0x040fe400078e0203 */
[----:B------:R-:W-:Y:S02]  /*ba20*/  VIADD R0, R0, 0x1 ;  /* 0x0000000100007836 */ /* 0x000fe40000000000 */
[----:B------:R-:W0:Y:S03]  /*ba30*/  SYNCS.PHASECHK.TRANS64.TRYWAIT P0, [R7+URZ], R2 ;  /* 0x00000002070075a7 */ /* 0x000e26000800017f */
[----:B------:R-:W-:-:S04]  /*ba40*/  ISETP.NE.AND P1, PT, R0, 0x2, PT ;  /* 0x000000020000780c */ /* 0x000fc80003f25270 */
[----:B------:R-:W-:Y:S02]  /*ba50*/  SEL R5, RZ, 0x1, P1 ;  /* 0x00000001ff057807 */ /* 0x000fe40000800000 */
[----:B------:R-:W-:Y:S02]  /*ba60*/  SEL R0, R0, RZ, P1 ;  /* 0x000000ff00007207 */ /* 0x000fe40000800000 */
[----:B------:R-:W-:Y:S01]  /*ba70*/  LOP3.LUT R5, R8, R5, RZ, 0x3c, !PT ;  /* 0x0000000508057212 */ /* 0x000fe200078e3cff */
[----:B0-----:R-:W-:Y:S06]  /*ba80*/  @!P0 BRA `(.L_x_311) ;  /* 0x0000000000c88947 */ /* 0x001fec0003800000 */
.L_x_322:
[----:B------:R-:W-:Y:S01]  /*ba90*/  IMAD R3, R0, 0x8, R3 ;  /* 0x0000000800037824 */ /* 0x000fe200078e0203 */
[----:B------:R-:W-:-:S07]  /*baa0*/  SHF.L.U32 R0, R5, 0x1f, RZ ;  /* 0x0000001f05007819 */ /* 0x000fce00000006ff */
.L_x_312:
[----:B-1----:R1:W2:Y:S02]  /*bab0*/  SYNCS.PHASECHK.TRANS64.TRYWAIT P0, [R3+URZ], R0 ;  /* 0x00000000030075a7 */ /* 0x0022a4000800017f */
[----:B--2---:R-:W-:Y:S05]  /*bac0*/  @!P0 NANOSLEEP.SYNCS 0x989680 ;  /* 0x009896800000895d */ /* 0x004fea0003900000 */
[----:B------:R-:W2:Y:S02]  /*bad0*/  @!P0 SYNCS.PHASECHK.TRANS64 P0, [R3+URZ], R0 ;  /* 0x00000000030085a7 */ /* 0x000ea4000800007f */
[----:B--2---:R-:W-:Y:S05]  /*bae0*/  @!P0 BRA `(.L_x_312) ;  /* 0xfffffffc00f08947 */ /* 0x004fea000383ffff */
.L_x_309:
[----:B------:R-:W-:Y:S05]  /*baf0*/  BSYNC B0 ;  /* 0x0000000000007941 */ /* 0x000fea0003800000 */
.L_x_308:
[----:B------:R-:W-:Y:S05]  /*bb00*/  EXIT ;  /* 0x000000000000794d */ /* 0x000fea0003800000 */
.L_x_18:
[----:B0-----:R0:W1:Y:S02]  /*bb10*/  SYNCS.PHASECHK.TRANS64.TRYWAIT P0, [R158+URZ], R3 ;  /* 0x000000039e0075a7 */ /* 0x001064000800017f */
[----:B-1----:R-:W-:Y:S05]  /*bb20*/  @!P0 NANOSLEEP.SYNCS 0x989680 ;  /* 0x009896800000895d */ /* 0x002fea0003900000 */
[----:B------:R-:W1:Y:S02]  /*bb30*/  @!P0 SYNCS.PHASECHK.TRANS64 P0, [R158+URZ], R3 ;  /* 0x000000039e0085a7 */ /* 0x000e64000800007f */
[----:B-1----:R-:W-:Y:S05]  /*bb40*/  @!P0 BRA `(.L_x_18) ;  /* 0xfffffffc00f08947 */ /* 0x002fea000383ffff */
[----:B------:R-:W-:Y:S05]  /*bb50*/  BRA `(.L_x_313) ;  /* 0xffffff5800f07947 */ /* 0x000fea000383ffff */
.L_x_23:
[----:B-1----:R1:W2:Y:S02]  /*bb60*/  SYNCS.PHASECHK.TRANS64.TRYWAIT P1, [R3+URZ], R0 ;  /* 0x00000000030075a7 */ /* 0x0022a4000802017f */
[----:B--2---:R-:W-:Y:S05]  /*bb70*/  @!P1 NANOSLEEP.SYNCS 0x989680 ;  /* 0x009896800000995d */ /* 0x004fea0003900000 */
[----:B------:R-:W2:Y:S02]  /*bb80*/  @!P1 SYNCS.PHASECHK.TRANS64 P1, [R3+URZ], R0 ;  /* 0x00000000030095a7 */ /* 0x000ea4000802007f */
[----:B--2---:R-:W-:Y:S05]  /*bb90*/  @!P1 BRA `(.L_x_23) ;  /* 0xfffffffc00f09947 */ /* 0x004fea000383ffff */
[----:B------:R-:W-:Y:S05]  /*bba0*/  BRA `(.L_x_22) ;  /* 0xffffff5c00607947 */ /* 0x000fea000383ffff */
.L_x_28:
[----:B-1----:R-:W-:-:S04]  /*bbb0*/  IMAD.U32 R5, RZ, RZ, UR7 ;  /* 0x00000007ff057e24 */ /* 0x002fc8000f8e00ff */
[----:B------:R1:W2:Y:S03]  /*bbc0*/  SYNCS.PHASECHK.TRANS64.TRYWAIT P1, [R5+URZ], R4 ;  /* 0x00000004050075a7 */ /* 0x0002a6000802017f */
[----:B--2---:R-:W-:Y:S05]  /*bbd0*/  @!P1 NANOSLEEP.SYNCS 0x989680 ;  /* 0x009896800000995d */ /* 0x004fea0003900000 */
[----:B------:R-:W2:Y:S02]  /*bbe0*/  @!P1 SYNCS.PHASECHK.TRANS64 P1, [R5+URZ], R4 ;  /* 0x00000004050095a7 */ /* 0x000ea4000802007f */
[----:B--2---:R-:W-:Y:S05]  /*bbf0*/  @!P1 BRA `(.L_x_28) ;  /* 0xfffffffc00ec9947 */ /* 0x004fea000383ffff */
[----:B------:R-:W-:Y:S05]  /*bc00*/  BRA `(.L_x_27) ;  /* 0xffffff6000bc7947 */ /* 0x000fea000383ffff */
.L_x_34:
[----:B0-----:R0:W1:Y:S02]  /*bc10*/  SYNCS.PHASECHK.TRANS64.TRYWAIT P0, [R158+URZ+0x10], R3 ;  /* 0x000010039e0075a7 */ /* 0x001064000800017f */
[----:B-1----:R-:W-:Y:S05]  /*bc20*/  @!P0 NANOSLEEP.SYNCS 0x989680 ;  /* 0x009896800000895d */ /* 0x002fea0003900000 */
[----:B------:R-:W1:Y:S02]  /*bc30*/  @!P0 SYNCS.PHASECHK.TRANS64 P0, [R158+URZ+0x10], R3 ;  /* 0x000010039e0085a7 */ /* 0x000e64000800007f */
[----:B-1----:R-:W-:Y:S05]  /*bc40*/  @!P0 BRA `(.L_x_34) ;  /* 0xfffffffc00f08947 */ /* 0x002fea000383ffff */
[----:B------:R-:W-:Y:S05]  /*bc50*/  BRA `(.L_x_314) ;  /* 0xffffff68009c7947 */ /* 0x000fea000383ffff */
.L_x_295:
[----:B------:R-:W-:Y:S01]  /*bc60*/  BSSY B1, `(.L_x_315) ;  /* 0x0000006000017945 */ /* 0x000fe20003800000 */
[----:B------:R-:W-:-:S07]  /*bc70*/  IMAD.MOV.U32 R15, RZ, RZ, -0x1 ;  /* 0xffffffffff0f7424 */ /* 0x000fce00078e00ff */
[----:B------:R-:W-:Y:S05]  /*bc80*/  WARPSYNC.COLLECTIVE R15, `(.L_x_316) ;  /* 0x000000000f0c7348 */ /* 0x000fea0003c00000 */
[----:B------:R-:W-:Y:S02]  /*bc90*/  ELECT P6, UR62, PT ;  /* 0x00000000003e782f */ /* 0x000fe400038c0000 */
[----:B------:R-:W-:Y:S01]  /*bca0*/  MOV R14, UR62 ;  /* 0x0000003e000e7c02 */ /* 0x000fe20008000f00 */
[----:B------:R-:W-:Y:S10]  /*bcb0*/  ENDCOLLECTIVE ;  /* 0x000000000000791b */ /* 0x000ff40003800000 */
.L_x_316:
[----:B------:R-:W-:Y:S05]  /*bcc0*/  BSYNC B1 ;  /* 0x0000000000017941 */ /* 0x000fea0003800000 */
.L_x_315:
[----:B------:R-:W-:Y:S05]  /*bcd0*/  BRA `(.L_x_317) ;  /* 0xfffffff000087947 */ /* 0x000fea000383ffff */
.L_x_298:
[----:B0-----:R0:W1:Y:S02]  /*bce0*/  SYNCS.PHASECHK.TRANS64.TRYWAIT P1, [R12+URZ+0x10], R3 ;  /* 0x000010030c0075a7 */ /* 0x001064000802017f */
[----:B-1----:R-:W-:Y:S05]  /*bcf0*/  @!P1 NANOSLEEP.SYNCS 0x989680 ;  /* 0x009896800000995d */ /* 0x002fea0003900000 */
[----:B------:R-:W1:Y:S02]  /*bd00*/  @!P1 SYNCS.PHASECHK.TRANS64 P1, [R12+URZ+0x10], R3 ;  /* 0x000010030c0095a7 */ /* 0x000e64000802007f */
[----:B-1----:R-:W-:Y:S05]  /*bd10*/  @!P1 BRA `(.L_x_298) ;  /* 0xfffffffc00f09947 */ /* 0x002fea000383ffff */
[----:B------:R-:W-:Y:S05]  /*bd20*/  BRA `(.L_x_318) ;  /* 0xfffffff000447947 */ /* 0x000fea000383ffff */
.L_x_307:
[----:B------:R-:W-:Y:S01]  /*bd30*/  BSSY B0, `(.L_x_319) ;  /* 0x0000006000007945 */ /* 0x000fe20003800000 */
[----:B------:R-:W-:-:S07]  /*bd40*/  IMAD.MOV.U32 R15, RZ, RZ, -0x1 ;  /* 0xffffffffff0f7424 */ /* 0x000fce00078e00ff */
[----:B------:R-:W-:Y:S05]  /*bd50*/  WARPSYNC.COLLECTIVE R15, `(.L_x_320) ;  /* 0x000000000f0c7348 */ /* 0x000fea0003c00000 */
[----:B------:R-:W-:Y:S02]  /*bd60*/  ELECT P6, UR62, PT ;  /* 0x00000000003e782f */ /* 0x000fe400038c0000 */
[----:B------:R-:W-:Y:S01]  /*bd70*/  MOV R14, UR62 ;  /* 0x0000003e000e7c02 */ /* 0x000fe20008000f00 */
[----:B------:R-:W-:Y:S10]  /*bd80*/  ENDCOLLECTIVE ;  /* 0x000000000000791b */ /* 0x000ff40003800000 */
.L_x_320:
[----:B------:R-:W-:Y:S05]  /*bd90*/  BSYNC B0 ;  /* 0x0000000000007941 */ /* 0x000fea0003800000 */
.L_x_319:
[----:B------:R-:W-:Y:S05]  /*bda0*/  BRA `(.L_x_321) ;  /* 0xfffffff800e87947 */ /* 0x000fea000383ffff */
.L_x_311:
[----:B0-----:R0:W1:Y:S02]  /*bdb0*/  SYNCS.PHASECHK.TRANS64.TRYWAIT P0, [R7+URZ], R2 ;  /* 0x00000002070075a7 */ /* 0x001064000800017f */
[----:B-1----:R-:W-:Y:S05]  /*bdc0*/  @!P0 NANOSLEEP.SYNCS 0x989680 ;  /* 0x009896800000895d */ /* 0x002fea0003900000 */
[----:B------:R-:W1:Y:S02]  /*bdd0*/  @!P0 SYNCS.PHASECHK.TRANS64 P0, [R7+URZ], R2 ;  /* 0x00000002070085a7 */ /* 0x000e64000800007f */
[----:B-1----:R-:W-:Y:S05]  /*bde0*/  @!P0 BRA `(.L_x_311) ;  /* 0xfffffffc00f08947 */ /* 0x002fea000383ffff */
[----:B------:R-:W-:Y:S05]  /*bdf0*/  BRA `(.L_x_322) ;  /* 0xfffffffc00247947 */ /* 0x000fea000383ffff */
.L_x_323:
[----:B------:R-:W-:-:S00]  /*be00*/  BRA `(.L_x_323) ;  /* 0xfffffffc00fc7947 */ /* 0x000fc0000383ffff */
[----:B------:R-:W-:-:S00]  /*be10*/  NOP ;  /* 0x0000000000007918 */ /* 0x000fc00000000000 */
        /* <DEDUP_REMOVED lines=14> */
.L_x_324:


//--------------------- .nv.global.init           --------------------------
	.section	.nv.global.init,"aw",@progbits
.nv.global.init:
	.type		$str$22,@object
	.size		$str$22,($str$23 - $str$22)
$str$22:
        /*0000*/ 	.byte	0x6b, 0x5f, 0x74, 0x69, 0x6c, 0x65, 0x5f, 0x63, 0x6f, 0x75, 0x6e, 0x74, 0x20, 0x3e, 0x3d, 0x20
        /*0010*/ 	.byte	0x31, 0x00
	.type		$str$23,@object
	.size		$str$23,(__unnamed_1 - $str$23)
$str$23:
        /*0012*/ 	.byte	0x2f, 0x74, 0x6d, 0x70, 0x2f, 0x63, 0x75, 0x74, 0x6c, 0x61, 0x73, 0x73, 0x5f, 0x73, 0x77, 0x65
        /*0022*/ 	.byte	0x65, 0x70, 0x5f, 0x73, 0x72, 0x63, 0x2f, 0x69, 0x6e, 0x63, 0x6c, 0x75, 0x64, 0x65, 0x2f, 0x63
        /*0032*/ 	.byte	0x75, 0x74, 0x6c, 0x61, 0x73, 0x73, 0x2f, 0x67, 0x65, 0x6d, 0x6d, 0x2f, 0x63, 0x6f, 0x6c, 0x6c
        /*0042*/ 	.byte	0x65, 0x63, 0x74, 0x69, 0x76, 0x65, 0x2f, 0x73, 0x6d, 0x39, 0x30, 0x5f, 0x6d, 0x6d, 0x61, 0x5f
        /*0052*/ 	.byte	0x74, 0x6d, 0x61, 0x5f, 0x67, 0x6d, 0x6d, 0x61, 0x5f, 0x73, 0x73, 0x5f, 0x77, 0x61, 0x72, 0x70
        /*0062*/ 	.byte	0x73, 0x70, 0x65, 0x63, 0x69, 0x61, 0x6c, 0x69, 0x7a, 0x65, 0x64, 0x2e, 0x68, 0x70, 0x70, 0x00
	.type		__unnamed_1,@object
	.size		__unnamed_1,(.L_0 - __unnamed_1)
__unnamed_1:
        /*0072*/ 	.byte	0x76, 0x6f, 0x69, 0x64, 0x20, 0x63, 0x75, 0x74, 0x6c, 0x61, 0x73, 0x73, 0x3a, 0x3a, 0x67, 0x65
        /* <DEDUP_REMOVED lines=180> */
        /*0bc2*/ 	.byte	0x65, 0x3a, 0x3a, 0x69, 0x64, 0x65, 0x6e, 0x74, 0x69, 0x74, 0x79, 0x5d, 0x00
.L_0:


//--------------------- .nv.shared._ZN7cutlass13device_kernelINS_4gemm6kernel13GemmUniversalIN4cute5tupleIJiiiiEEENS1_10collective13CollectiveMmaINS1_34MainloopSm90TmaGmmaWarpSpecializedILi2ENS5_IJNS4_1CILi1EEENSA_ILi4EEESB_EEENS1_32KernelTmaWarpSpecializedPingpongEEENS5_IJNSA_ILi64EEENSA_ILi256EEENSA_ILi128EEEEEENS_10bfloat16_tENS5_IJlSB_lEEESK_SL_NS4_8TiledMMAINS4_8MMA_AtomIJNS4_4SM904GMMA28MMA_64x256x16_F32BF16BF16_SSILNSP_5MajorE0ELSR_0ELNSP_7ScaleInE1ELSS_1EEEEEENS4_6LayoutINS5_IJSB_SB_SB_EEENS5_IJNSA_ILi0EEESX_SX_EEEEENS5_IJNS4_10UnderscoreES10_S10_EEEEENS4_23SM90_TMA_LOAD_MULTICASTENS4_14ComposedLayoutINS4_7SwizzleILi3ELi4ELi3EEENS4_18smem_ptr_flag_bitsILi16EEENSV_INS5_IJNSA_ILi8EEESG_EEENS5_IJSG_SB_EEEEEEEvNS4_8identityENS4_13SM90_TMA_LOADES1D_vS1E_EENS_8epilogue10collective6detail29Sm90TmaWarpSpecializedAdapterINS1I_15DefaultEpilogueISK_SL_SL_NS1H_6thread17LinearCombinationISK_Li1EffLNS1M_9ScaleType4KindE0ELNS_15FloatRoundStyleE2ESK_EENS1_15EpilogueDefaultEEEEEvvEEEEvNT_6ParamsE --------------------------
	.section	.nv.shared._ZN7cutlass13device_kernelINS_4gemm6kernel13GemmUniversalIN4cute5tupleIJiiiiEEENS1_10collective13CollectiveMmaINS1_34MainloopSm90TmaGmmaWarpSpecializedILi2ENS5_IJNS4_1CILi1EEENSA_ILi4EEESB_EEENS1_32KernelTmaWarpSpecializedPingpongEEENS5_IJNSA_ILi64EEENSA_ILi256EEENSA_ILi128EEEEEENS_10bfloat16_tENS5_IJlSB_lEEESK_SL_NS4_8TiledMMAINS4_8MMA_AtomIJNS4_4SM904GMMA28MMA_64x256x16_F32BF16BF16_SSILNSP_5MajorE0ELSR_0ELNSP_7ScaleInE1ELSS_1EEEEEENS4_6LayoutINS5_IJSB_SB_SB_EEENS5_IJNSA_ILi0EEESX_SX_EEEEENS5_IJNS4_10UnderscoreES10_S10_EEEEENS4_23SM90_TMA_LOAD_MULTICASTENS4_14ComposedLayoutINS4_7SwizzleILi3ELi4ELi3EEENS4_18smem_ptr_flag_bitsILi16EEENSV_INS5_IJNSA_ILi8EEESG_EEENS5_IJSG_SB_EEEEEEEvNS4_8identityENS4_13SM90_TMA_LOADES1D_vS1E_EENS_8epilogue10collective6detail29Sm90TmaWarpSpecializedAdapterINS1I_15DefaultEpilogueISK_SL_SL_NS1H_6thread17LinearCombinationISK_Li1EffLNS1M_9ScaleType4KindE0ELNS_15FloatRoundStyleE2ESK_EENS1_15EpilogueDefaultEEEEEvvEEEEvNT_6ParamsE,"aw",@nobits
	.sectionflags	@""
	.align	16
	.zero		1024


//--------------------- .nv.shared.reserved.0     --------------------------
	.section	.nv.shared.reserved.0,"aw",@nobits
	.weak		__nv_reservedSMEM_offset_0_alias
	.size		__nv_reservedSMEM_offset_0_alias, 0, 0
	.other		__nv_reservedSMEM_offset_0_alias,@"STO_CUDA_RESERVED_SHARED STV_DEFAULT"
__nv_reservedSMEM_offset_0_alias:
	.zero		0


//--------------------- .nv.global                --------------------------
	.section	.nv.global,"aw",@nobits
.nv.global:
	.type		_ZN40_INTERNAL_21a8a44f_4_k_cu_93699b67_285214cute1_E,@object
	.size		_ZN40_INTERNAL_21a8a44f_4_k_cu_93699b67_285214cute1_E,(_ZN40_INTERNAL_21a8a44f_4_k_cu_93699b67_285214cuda3std3__45__cpo6cbeginE - _ZN40_INTERNAL_21a8a44f_4_k_cu_93699b67_285214cute1_E)
_ZN40_INTERNAL_21a8a44f_4_k_cu_93699b67_285214cute1_E:
	.zero		1
	.type		_ZN40_INTERNAL_21a8a44f_4_k_cu_93699b67_285214cuda3std3__45__cpo6cbeginE,@object
	.size		_ZN40_INTERNAL_21a8a44f_4_k_cu_93699b67_285214cuda3std3__45__cpo6cbeginE,(_ZN40_INTERNAL_21a8a44f_4_k_cu_93699b67_285214cuda3std3__48in_placeE - _ZN40_INTERNAL_21a8a44f_4_k_cu_93699b67_285214cuda3std3__45__cpo6cbeginE)
_ZN40_INTERNAL_21a8a44f_4_k_cu_93699b67_285214cuda3std3__45__cpo6cbeginE:
	.zero		1
	.type		_ZN40_INTERNAL_21a8a44f_4_k_cu_93699b67_285214cuda3std3__48in_placeE,@object
	.size		_ZN40_INTERNAL_21a8a44f_4_k_cu_93699b67_285214cuda3std3__48in_placeE,(_ZN40_INTERNAL_21a8a44f_4_k_cu_93699b67_285214cuda3std6ranges3__45__cpo9iter_moveE - _ZN40_INTERNAL_21a8a44f_4_k_cu_93699b67_285214cuda3std3__48in_placeE)
_ZN40_INTERNAL_21a8a44f_4_k_cu_93699b67_285214cuda3std3__48in_placeE:
	.zero		1
	.type		_ZN40_INTERNAL_21a8a44f_4_k_cu_93699b67_285214cuda3std6ranges3__45__cpo9iter_moveE,@object
	.size		_ZN40_INTERNAL_21a8a44f_4_k_cu_93699b67_285214cuda3std6ranges3__45__cpo9iter_moveE,(_ZN40_INTERNAL_21a8a44f_4_k_cu_93699b67_285214cuda3std3__45__cpo5beginE - _ZN40_INTERNAL_21a8a44f_4_k_cu_93699b67_285214cuda3std6ranges3__45__cpo9iter_moveE)
_ZN40_INTERNAL_21a8a44f_4_k_cu_93699b67_285214cuda3std6ranges3__45__cpo9iter_moveE:
	.zero		1
	.type		_ZN40_INTERNAL_21a8a44f_4_k_cu_93699b67_285214cuda3std3__45__cpo5beginE,@object
	.size		_ZN40_INTERNAL_21a8a44f_4_k_cu_93699b67_285214cuda3std3__45__cpo5beginE,(_ZN40_INTERNAL_21a8a44f_4_k_cu_93699b67_285214cuda3std3__442_GLOBAL__N__21a8a44f_4_k_cu_93699b67_285216ignoreE - _ZN40_INTERNAL_21a8a44f_4_k_cu_93699b67_285214cuda3std3__45__cpo5beginE)
_ZN40_INTERNAL_21a8a44f_4_k_cu_93699b67_285214cuda3std3__45__cpo5beginE:
	.zero		1
	.type		_ZN40_INTERNAL_21a8a44f_4_k_cu_93699b67_285214cuda3std3__442_GLOBAL__N__21a8a44f_4_k_cu_93699b67_285216ignoreE,@object
	.size		_ZN40_INTERNAL_21a8a44f_4_k_cu_93699b67_285214cuda3std3__442_GLOBAL__N__21a8a44f_4_k_cu_93699b67_285216ignoreE,(_ZN40_INTERNAL_21a8a44f_4_k_cu_93699b67_285214cute7productE - _ZN40_INTERNAL_21a8a44f_4_k_cu_93699b67_285214cuda3std3__442_GLOBAL__N__21a8a44f_4_k_cu_93699b67_285216ignoreE)
_ZN40_INTERNAL_21a8a44f_4_k_cu_93699b67_285214cuda3std3__442_GLOBAL__N__21a8a44f_4_k_cu_93699b67_285216ignoreE:
	.zero		1
	.type		_ZN40_INTERNAL_21a8a44f_4_k_cu_93699b67_285214cute7productE,@object
	.size		_ZN40_INTERNAL_21a8a44f_4_k_cu_93699b67_285214cute7productE,(_ZN40_INTERNAL_21a8a44f_4_k_cu_93699b67_285214cuda3std3__45__cpo3endE - _ZN40_INTERNAL_21a8a44f_4_k_cu_93699b67_285214cute7productE)
_ZN40_INTERNAL_21a8a44f_4_k_cu_93699b67_285214cute7productE:
	.zero		1
	.type		_ZN40_INTERNAL_21a8a44f_4_k_cu_93699b67_285214cuda3std3__45__cpo3endE,@object
	.size		_ZN40_INTERNAL_21a8a44f_4_k_cu_93699b67_285214cuda3std3__45__cpo3endE,(_ZN40_INTERNAL_21a8a44f_4_k_cu_93699b67_285214cuda3std3__419piecewise_constructE - _ZN40_INTERNAL_21a8a44f_4_k_cu_93699b67_285214cuda3std3__45__cpo3endE)
_ZN40_INTERNAL_21a8a44f_4_k_cu_93699b67_285214cuda3std3__45__cpo3endE:
	.zero		1
	.type		_ZN40_INTERNAL_21a8a44f_4_k_cu_93699b67_285214cuda3std3__419piecewise_constructE,@object
	.size		_ZN40_INTERNAL_21a8a44f_4_k_cu_93699b67_285214cuda3std3__419piecewise_constructE,(_ZN40_INTERNAL_21a8a44f_4_k_cu_93699b67_285214cuda3std3__45__cpo4cendE - _ZN40_INTERNAL_21a8a44f_4_k_cu_93699b67_285214cuda3std3__419piecewise_constructE)
_ZN40_INTERNAL_21a8a44f_4_k_cu_93699b67_285214cuda3std3__419piecewise_constructE:
	.zero		1
	.type		_ZN40_INTERNAL_21a8a44f_4_k_cu_93699b67_285214cuda3std3__45__cpo4cendE,@object
	.size		_ZN40_INTERNAL_21a8a44f_4_k_cu_93699b67_285214cuda3std3__45__cpo4cendE,(_ZN40_INTERNAL_21a8a44f_4_k_cu_93699b67_285214cuda3std6ranges3__45__cpo4swapE - _ZN40_INTERNAL_21a8a44f_4_k_cu_93699b67_285214cuda3std3__45__cpo4cendE)
_ZN40_INTERNAL_21a8a44f_4_k_cu_93699b67_285214cuda3std3__45__cpo4cendE:
	.zero		1
	.type		_ZN40_INTERNAL_21a8a44f_4_k_cu_93699b67_285214cuda3std6ranges3__45__cpo4swapE,@object
	.size		_ZN40_INTERNAL_21a8a44f_4_k_cu_93699b67_285214cuda3std6ranges3__45__cpo4swapE,(.L_8 - _ZN40_INTERNAL_21a8a44f_4_k_cu_93699b67_285214cuda3std6ranges3__45__cpo4swapE)
_ZN40_INTERNAL_21a8a44f_4_k_cu_93699b67_285214cuda3std6ranges3__45__cpo4swapE:
	.zero		1
.L_8:


//--------------------- .nv.constant0._ZN7cutlass13device_kernelINS_4gemm6kernel13GemmUniversalIN4cute5tupleIJiiiiEEENS1_10collective13CollectiveMmaINS1_34MainloopSm90TmaGmmaWarpSpecializedILi2ENS5_IJNS4_1CILi1EEENSA_ILi4EEESB_EEENS1_32KernelTmaWarpSpecializedPingpongEEENS5_IJNSA_ILi64EEENSA_ILi256EEENSA_ILi128EEEEEENS_10bfloat16_tENS5_IJlSB_lEEESK_SL_NS4_8TiledMMAINS4_8MMA_AtomIJNS4_4SM904GMMA28MMA_64x256x16_F32BF16BF16_SSILNSP_5MajorE0ELSR_0ELNSP_7ScaleInE1ELSS_1EEEEEENS4_6LayoutINS5_IJSB_SB_SB_EEENS5_IJNSA_ILi0EEESX_SX_EEEEENS5_IJNS4_10UnderscoreES10_S10_EEEEENS4_23SM90_TMA_LOAD_MULTICASTENS4_14ComposedLayoutINS4_7SwizzleILi3ELi4ELi3EEENS4_18smem_ptr_flag_bitsILi16EEENSV_INS5_IJNSA_ILi8EEESG_EEENS5_IJSG_SB_EEEEEEEvNS4_8identityENS4_13SM90_TMA_LOADES1D_vS1E_EENS_8epilogue10collective6detail29Sm90TmaWarpSpecializedAdapterINS1I_15DefaultEpilogueISK_SL_SL_NS1H_6thread17LinearCombinationISK_Li1EffLNS1M_9ScaleType4KindE0ELNS_15FloatRoundStyleE2ESK_EENS1_15EpilogueDefaultEEEEEvvEEEEvNT_6ParamsE --------------------------
	.section	.nv.constant0._ZN7cutlass13device_kernelINS_4gemm6kernel13GemmUniversalIN4cute5tupleIJiiiiEEENS1_10collective13CollectiveMmaINS1_34MainloopSm90TmaGmmaWarpSpecializedILi2ENS5_IJNS4_1CILi1EEENSA_ILi4EEESB_EEENS1_32KernelTmaWarpSpecializedPingpongEEENS5_IJNSA_ILi64EEENSA_ILi256EEENSA_ILi128EEEEEENS_10bfloat16_tENS5_IJlSB_lEEESK_SL_NS4_8TiledMMAINS4_8MMA_AtomIJNS4_4SM904GMMA28MMA_64x256x16_F32BF16BF16_SSILNSP_5MajorE0ELSR_0ELNSP_7ScaleInE1ELSS_1EEEEEENS4_6LayoutINS5_IJSB_SB_SB_EEENS5_IJNSA_ILi0EEESX_SX_EEEEENS5_IJNS4_10UnderscoreES10_S10_EEEEENS4_23SM90_TMA_LOAD_MULTICASTENS4_14ComposedLayoutINS4_7SwizzleILi3ELi4ELi3EEENS4_18smem_ptr_flag_bitsILi16EEENSV_INS5_IJNSA_ILi8EEESG_EEENS5_IJSG_SB_EEEEEEEvNS4_8identityENS4_13SM90_TMA_LOADES1D_vS1E_EENS_8epilogue10collective6detail29Sm90TmaWarpSpecializedAdapterINS1I_15DefaultEpilogueISK_SL_SL_NS1H_6thread17LinearCombinationISK_Li1EffLNS1M_9ScaleType4KindE0ELNS_15FloatRoundStyleE2ESK_EENS1_15EpilogueDefaultEEEEEvvEEEEvNT_6ParamsE,"a",@progbits
	.sectionflags	@""
	.align	4
.nv.constant0._ZN7cutlass13device_kernelINS_4gemm6kernel13GemmUniversalIN4cute5tupleIJiiiiEEENS1_10collective13CollectiveMmaINS1_34MainloopSm90TmaGmmaWarpSpecializedILi2ENS5_IJNS4_1CILi1EEENSA_ILi4EEESB_EEENS1_32KernelTmaWarpSpecializedPingpongEEENS5_IJNSA_ILi64EEENSA_ILi256EEENSA_ILi128EEEEEENS_10bfloat16_tENS5_IJlSB_lEEESK_SL_NS4_8TiledMMAINS4_8MMA_AtomIJNS4_4SM904GMMA28MMA_64x256x16_F32BF16BF16_SSILNSP_5MajorE0ELSR_0ELNSP_7ScaleInE1ELSS_1EEEEEENS4_6LayoutINS5_IJSB_SB_SB_EEENS5_IJNSA_ILi0EEESX_SX_EEEEENS5_IJNS4_10UnderscoreES10_S10_EEEEENS4_23SM90_TMA_LOAD_MULTICASTENS4_14ComposedLayoutINS4_7SwizzleILi3ELi4ELi3EEENS4_18smem_ptr_flag_bitsILi16EEENSV_INS5_IJNSA_ILi8EEESG_EEENS5_IJSG_SB_EEEEEEEvNS4_8identityENS4_13SM90_TMA_LOADES1D_vS1E_EENS_8epilogue10collective6detail29Sm90TmaWarpSpecializedAdapterINS1I_15DefaultEpilogueISK_SL_SL_NS1H_6thread17LinearCombinationISK_Li1EffLNS1M_9ScaleType4KindE0ELNS_15FloatRoundStyleE2ESK_EENS1_15EpilogueDefaultEEEEEvvEEEEvNT_6ParamsE:
	.zero		1664


//--------------------- SYMBOLS --------------------------

	.type		.nv.reservedSmem.offset0,@object
	.size		.nv.reservedSmem.offset0,0x4
	.type		__assertfail,@function
